def matmul_kernel(
    a_ptr,
    b_ptr,
    c_ptr,
    M,
    N,
    K,
    stride_am,
    stride_ak,
    stride_bk,
    stride_bn,
    stride_cm,
    stride_cn,
    BLOCK_M: tl.constexpr,
    BLOCK_N: tl.constexpr,
    BLOCK_K: tl.constexpr,
    GROUP_M: tl.constexpr,
):
    pid = tl.program_id(axis=0)
    num_pid_m = tl.cdiv(M, BLOCK_M)
    num_pid_n = tl.cdiv(N, BLOCK_N)
    num_pid_in_group = GROUP_M * num_pid_n
    group_id = pid // num_pid_in_group
    first_pid_m = group_id * GROUP_M
    group_size_m = min(num_pid_m - first_pid_m, GROUP_M)
    pid_m = first_pid_m + ((pid % num_pid_in_group) % group_size_m)
    pid_n = (pid % num_pid_in_group) // group_size_m

    offs_am = (pid_m * BLOCK_M + tl.arange(0, BLOCK_M)) % M
    offs_bn = (pid_n * BLOCK_N + tl.arange(0, BLOCK_N)) % N
    offs_k = tl.arange(0, BLOCK_K)
    a_ptrs = a_ptr + offs_am[:, None] * stride_am + offs_k[None, :] * stride_ak
    b_ptrs = b_ptr + offs_k[:, None] * stride_bk + offs_bn[None, :] * stride_bn

    acc = tl.zeros((BLOCK_M, BLOCK_N), dtype=tl.float32)
    for kk in range(0, tl.cdiv(K, BLOCK_K)):
        a = tl.load(a_ptrs, mask=offs_k[None, :] < K - kk * BLOCK_K, other=0.0)
        b = tl.load(b_ptrs, mask=offs_k[:, None] < K - kk * BLOCK_K, other=0.0)
        acc = tl.dot(a, b, acc)
        a_ptrs += BLOCK_K * stride_ak
        b_ptrs += BLOCK_K * stride_bk

    c = acc.to(c_ptr.dtype.element_ty)
    offs_cm = pid_m * BLOCK_M + tl.arange(0, BLOCK_M)
    offs_cn = pid_n * BLOCK_N + tl.arange(0, BLOCK_N)
    c_ptrs = c_ptr + offs_cm[:, None] * stride_cm + offs_cn[None, :] * stride_cn
    mask = (offs_cm[:, None] < M) & (offs_cn[None, :] < N)
    tl.store(c_ptrs, c, mask=mask)

# config = {"BLOCK_K": 16, "BLOCK_M": 128, "BLOCK_N": 32, "GROUP_M": 8, "arch": "sm_90", "dtype": "bf16", "num_ctas": 1, "num_stages": 3, "num_warps": 4}
# arch = sm_90


// ===== COMPILED SASS (sm_90a) =====

	.target	sm_90a

	.elftype	@"ET_EXEC"


//--------------------- .note.nv.tkinfo           --------------------------
	.section	.note.nv.tkinfo,"",@"SHT_NOTE"
	.sectionflags	@"SHF_NOTE_NV_TKINFO"
	.tkinfo
        /*0018*/ 	.word	0x00000002
        /*0030*/ 	.string	""
        /*0030*/ 	.string	"ptxas"
        /*0030*/ 	.string	"Cuda compilation tools, release 13.0, V13.0.88"
        /*0030*/ 	.string	"Build cuda_13.0.r13.0/compiler.36424714_0"
        /*0030*/ 	.string	"-v  -suppress-debug-info  -lineinfo  -arch sm_90a "



//--------------------- .note.nv.cuinfo           --------------------------
	.section	.note.nv.cuinfo,"",@"SHT_NOTE"
	.sectionflags	@"SHF_NOTE_NV_CUINFO"
        /*0018*/ 	.short	0x0002
        /*001a*/ 	.short	0x005a
        /*001c*/ 	.short	0x0082
	.zero		2


//--------------------- .nv.info                  --------------------------
	.section	.nv.info,"",@"SHT_CUDA_INFO"
	.align	4


	//----- nvinfo : EIATTR_REGCOUNT
	.align		4
        /*0000*/ 	.byte	0x04, 0x2f
        /*0002*/ 	.short	(.L_1 - .L_0)
	.align		4
.L_0:
        /*0004*/ 	.word	index@(matmul_kernel)
        /*0008*/ 	.word	0x00000060


	//----- nvinfo : EIATTR_FRAME_SIZE
	.align		4
.L_1:
        /*000c*/ 	.byte	0x04, 0x11
        /*000e*/ 	.short	(.L_3 - .L_2)
	.align		4
.L_2:
        /*0010*/ 	.word	index@(matmul_kernel)
        /*0014*/ 	.word	0x00000000


	//----- nvinfo : EIATTR_MIN_STACK_SIZE
	.align		4
.L_3:
        /*0018*/ 	.byte	0x04, 0x12
        /*001a*/ 	.short	(.L_5 - .L_4)
	.align		4
.L_4:
        /*001c*/ 	.word	index@(matmul_kernel)
        /*0020*/ 	.word	0x00000000
.L_5:


//--------------------- .nv.compat                --------------------------
	.section	.nv.compat,"",@"SHT_CUDA_COMPAT_INFO"
	.align	4
        /*0000*/ 	.byte	0x02, 0x09, 0x01, 0x00, 0x02, 0x02, 0x04, 0x00, 0x02, 0x05, 0x05, 0x00, 0x03, 0x07, 0x01, 0x01
        /*0010*/ 	.byte	0x02, 0x03, 0x00, 0x00, 0x02, 0x06, 0x01, 0x00, 0x04, 0x0b, 0x08, 0x00, 0x00, 0x00, 0x00, 0x00
        /*0020*/ 	.byte	0x00, 0x00, 0x00, 0x00


//--------------------- .nv.info.matmul_kernel    --------------------------
	.section	.nv.info.matmul_kernel,"",@"SHT_CUDA_INFO"
	.sectionflags	@""
	.align	4


	//----- nvinfo : EIATTR_CUDA_API_VERSION
	.align		4
        /*0000*/ 	.byte	0x04, 0x37
        /*0002*/ 	.short	(.L_7 - .L_6)
.L_6:
        /*0004*/ 	.word	0x00000082


	//----- nvinfo : EIATTR_KPARAM_INFO
	.align		4
.L_7:
        /*0008*/ 	.byte	0x04, 0x17
        /*000a*/ 	.short	(.L_9 - .L_8)
.L_8:
        /*000c*/ 	.word	0x00000000
        /*0010*/ 	.short	0x000d
        /*0012*/ 	.short	0x0048
        /*0014*/ 	.byte	0x00, 0xf4, 0x21, 0x00


	//----- nvinfo : EIATTR_KPARAM_INFO
	.align		4
.L_9:
        /*0018*/ 	.byte	0x04, 0x17
        /*001a*/ 	.short	(.L_11 - .L_10)
.L_10:
        /*001c*/ 	.word	0x00000000
        /*0020*/ 	.short	0x000c
        /*0022*/ 	.short	0x0040
        /*0024*/ 	.byte	0x00, 0xf4, 0x21, 0x00


	//----- nvinfo : EIATTR_KPARAM_INFO
	.align		4
.L_11:
        /*0028*/ 	.byte	0x04, 0x17
        /*002a*/ 	.short	(.L_13 - .L_12)
.L_12:
        /*002c*/ 	.word	0x00000000
        /*0030*/ 	.short	0x000b
        /*0032*/ 	.short	0x0038
        /*0034*/ 	.byte	0x00, 0xf0, 0x11, 0x00


	//----- nvinfo : EIATTR_KPARAM_INFO
	.align		4
.L_13:
        /*0038*/ 	.byte	0x04, 0x17
        /*003a*/ 	.short	(.L_15 - .L_14)
.L_14:
        /*003c*/ 	.word	0x00000000
        /*0040*/ 	.short	0x000a
        /*0042*/ 	.short	0x0034
        /*0044*/ 	.byte	0x00, 0xf0, 0x11, 0x00


	//----- nvinfo : EIATTR_KPARAM_INFO
	.align		4
.L_15:
        /*0048*/ 	.byte	0x04, 0x17
        /*004a*/ 	.short	(.L_17 - .L_16)
.L_16:
        /*004c*/ 	.word	0x00000000
        /*0050*/ 	.short	0x0009
        /*0052*/ 	.short	0x0030
        /*0054*/ 	.byte	0x00, 0xf0, 0x11, 0x00


	//----- nvinfo : EIATTR_KPARAM_INFO
	.align		4
.L_17:
        /*0058*/ 	.byte	0x04, 0x17
        /*005a*/ 	.short	(.L_19 - .L_18)
.L_18:
        /*005c*/ 	.word	0x00000000
        /*0060*/ 	.short	0x0008
        /*0062*/ 	.short	0x002c
        /*0064*/ 	.byte	0x00, 0xf0, 0x11, 0x00


	//----- nvinfo : EIATTR_KPARAM_INFO
	.align		4
.L_19:
        /*0068*/ 	.byte	0x04, 0x17
        /*006a*/ 	.short	(.L_21 - .L_20)
.L_20:
        /*006c*/ 	.word	0x00000000
        /*0070*/ 	.short	0x0007
        /*0072*/ 	.short	0x0028
        /*0074*/ 	.byte	0x00, 0xf0, 0x11, 0x00


	//----- nvinfo : EIATTR_KPARAM_INFO
	.align		4
.L_21:
        /*0078*/ 	.byte	0x04, 0x17
        /*007a*/ 	.short	(.L_23 - .L_22)
.L_22:
        /*007c*/ 	.word	0x00000000
        /*0080*/ 	.short	0x0006
        /*0082*/ 	.short	0x0024
        /*0084*/ 	.byte	0x00, 0xf0, 0x11, 0x00


	//----- nvinfo : EIATTR_KPARAM_INFO
	.align		4
.L_23:
        /*0088*/ 	.byte	0x04, 0x17
        /*008a*/ 	.short	(.L_25 - .L_24)
.L_24:
        /*008c*/ 	.word	0x00000000
        /*0090*/ 	.short	0x0005
        /*0092*/ 	.short	0x0020
        /*0094*/ 	.byte	0x00, 0xf0, 0x11, 0x00


	//----- nvinfo : EIATTR_KPARAM_INFO
	.align		4
.L_25:
        /*0098*/ 	.byte	0x04, 0x17
        /*009a*/ 	.short	(.L_27 - .L_26)
.L_26:
        /*009c*/ 	.word	0x00000000
        /*00a0*/ 	.short	0x0004
        /*00a2*/ 	.short	0x001c
        /*00a4*/ 	.byte	0x00, 0xf0, 0x11, 0x00


	//----- nvinfo : EIATTR_KPARAM_INFO
	.align		4
.L_27:
        /*00a8*/ 	.byte	0x04, 0x17
        /*00aa*/ 	.short	(.L_29 - .L_28)
.L_28:
        /*00ac*/ 	.word	0x00000000
        /*00b0*/ 	.short	0x0003
        /*00b2*/ 	.short	0x0018
        /*00b4*/ 	.byte	0x00, 0xf0, 0x11, 0x00


	//----- nvinfo : EIATTR_KPARAM_INFO
	.align		4
.L_29:
        /*00b8*/ 	.byte	0x04, 0x17
        /*00ba*/ 	.short	(.L_31 - .L_30)
.L_30:
        /*00bc*/ 	.word	0x00000000
        /*00c0*/ 	.short	0x0002
        /*00c2*/ 	.short	0x0010
        /*00c4*/ 	.byte	0x00, 0xf4, 0x21, 0x00


	//----- nvinfo : EIATTR_KPARAM_INFO
	.align		4
.L_31:
        /*00c8*/ 	.byte	0x04, 0x17
        /*00ca*/ 	.short	(.L_33 - .L_32)
.L_32:
        /*00cc*/ 	.word	0x00000000
        /*00d0*/ 	.short	0x0001
        /*00d2*/ 	.short	0x0008
        /*00d4*/ 	.byte	0x00, 0xf4, 0x21, 0x00


	//----- nvinfo : EIATTR_KPARAM_INFO
	.align		4
.L_33:
        /*00d8*/ 	.byte	0x04, 0x17
        /*00da*/ 	.short	(.L_35 - .L_34)
.L_34:
        /*00dc*/ 	.word	0x00000000
        /*00e0*/ 	.short	0x0000
        /*00e2*/ 	.short	0x0000
        /*00e4*/ 	.byte	0x00, 0xf4, 0x21, 0x00


	//----- nvinfo : EIATTR_SPARSE_MMA_MASK
	.align		4
.L_35:
        /*00e8*/ 	.byte	0x03, 0x50
        /*00ea*/ 	.short	0x0000


	//----- nvinfo : EIATTR_MAXREG_COUNT
	.align		4
        /*00ec*/ 	.byte	0x03, 0x1b
        /*00ee*/ 	.short	0x00ff


	//----- nvinfo : EIATTR_NUM_BARRIERS
	.align		4
        /*00f0*/ 	.byte	0x02, 0x4c
        /*00f2*/ 	.byte	0x01
	.zero		1


	//----- nvinfo : EIATTR_MERCURY_ISA_VERSION
	.align		4
        /*00f4*/ 	.byte	0x03, 0x5f
        /*00f6*/ 	.short	0x0101


	//----- nvinfo : EIATTR_EXIT_INSTR_OFFSETS
	.align		4
        /*00f8*/ 	.byte	0x04, 0x1c
        /*00fa*/ 	.short	(.L_37 - .L_36)


	//   ....[0]....
.L_36:
        /*00fc*/ 	.word	0x000026d0


	//   ....[1]....
        /*0100*/ 	.word	0x00002700


	//----- nvinfo : EIATTR_REQNTID
	.align		4
.L_37:
        /*0104*/ 	.byte	0x04, 0x10
        /*0106*/ 	.short	(.L_39 - .L_38)
.L_38:
        /*0108*/ 	.word	0x00000080
        /*010c*/ 	.word	0x00000001
        /*0110*/ 	.word	0x00000001


	//----- nvinfo : EIATTR_CBANK_PARAM_SIZE
	.align		4
.L_39:
        /*0114*/ 	.byte	0x03, 0x19
        /*0116*/ 	.short	0x0050


	//----- nvinfo : EIATTR_PARAM_CBANK
	.align		4
        /*0118*/ 	.byte	0x04, 0x0a
        /*011a*/ 	.short	(.L_41 - .L_40)
	.align		4
.L_40:
        /*011c*/ 	.word	index@(.nv.constant0.matmul_kernel)
        /*0120*/ 	.short	0x0210
        /*0122*/ 	.short	0x0050


	//----- nvinfo : EIATTR_SW_WAR
	.align		4
.L_41:
        /*0124*/ 	.byte	0x04, 0x36
        /*0126*/ 	.short	(.L_43 - .L_42)
.L_42:
        /*0128*/ 	.word	0x00000008
.L_43:


//--------------------- .nv.callgraph             --------------------------
	.section	.nv.callgraph,"",@"SHT_CUDA_CALLGRAPH"
	.align	4
	.sectionentsize	8
	.align		4
        /*0000*/ 	.word	0x00000000
	.align		4
        /*0004*/ 	.word	0xffffffff
	.align		4
        /*0008*/ 	.word	0x00000000
	.align		4
        /*000c*/ 	.word	0xfffffffe
	.align		4
        /*0010*/ 	.word	0x00000000
	.align		4
        /*0014*/ 	.word	0xfffffffd
	.align		4
        /*0018*/ 	.word	0x00000000
	.align		4
        /*001c*/ 	.word	0xfffffffc


//--------------------- .text.matmul_kernel       --------------------------
	.section	.text.matmul_kernel,"ax",@progbits
	.align	128
        .global         matmul_kernel
        .type           matmul_kernel,@function
        .size           matmul_kernel,(.L_x_3 - matmul_kernel)
        .other          matmul_kernel,@"STO_CUDA_ENTRY STV_DEFAULT"
matmul_kernel:
.text.matmul_kernel:
[----:B------:R-:W-:Y:S08]  /*0000*/  LDC R1, c[0x0][0x28] ;  /* 0x00000a00ff017b82 */ /* 0x000ff00000000800 */
[----:B------:R-:W0:Y:S01]  /*0010*/  LDC.64 R12, c[0x0][0x228] ;  /* 0x00008a00ff0c7b82 */ /* 0x000e220000000a00 */
[----:B------:R-:W1:Y:S01]  /*0020*/  S2R R5, SR_CTAID.X ;  /* 0x0000000000057919 */ /* 0x000e620000002500 */
[----:B------:R-:W-:Y:S01]  /*0030*/  UMOV UR4, 0x400 ;  /* 0x0000040000047882 */ /* 0x000fe20000000000 */
[----:B------:R-:W-:Y:S01]  /*0040*/  ULDC.64 UR12, c[0x0][0x208] ;  /* 0x00008200000c7ab9 */ /* 0x000fe20000000a00 */
[----:B------:R-:W-:-:S02]  /*0050*/  CS2R R24, SRZ ;  /* 0x0000000000187805 */ /* 0x000fc4000001ff00 */
[----:B------:R-:W-:Y:S02]  /*0060*/  CS2R R26, SRZ ;  /* 0x00000000001a7805 */ /* 0x000fe4000001ff00 */
[----:B------:R-:W-:Y:S02]  /*0070*/  CS2R R28, SRZ ;  /* 0x00000000001c7805 */ /* 0x000fe4000001ff00 */
[----:B------:R-:W-:Y:S01]  /*0080*/  CS2R R30, SRZ ;  /* 0x00000000001e7805 */ /* 0x000fe2000001ff00 */
[----:B------:R-:W2:Y:S01]  /*0090*/  S2UR UR6, SR_CgaCtaId ;  /* 0x00000000000679c3 */ /* 0x000ea20000008800 */
[----:B------:R-:W-:Y:S02]  /*00a0*/  CS2R R32, SRZ ;  /* 0x0000000000207805 */ /* 0x000fe4000001ff00 */
[----:B------:R-:W-:Y:S02]  /*00b0*/  CS2R R34, SRZ ;  /* 0x0000000000227805 */ /* 0x000fe4000001ff00 */
[----:B------:R-:W-:-:S02]  /*00c0*/  CS2R R36, SRZ ;  /* 0x0000000000247805 */ /* 0x000fc4000001ff00 */
[----:B------:R-:W-:Y:S01]  /*00d0*/  CS2R R38, SRZ ;  /* 0x0000000000267805 */ /* 0x000fe2000001ff00 */
[----:B0-----:R-:W-:-:S05]  /*00e0*/  VIADD R0, R13, 0x1f ;  /* 0x0000001f0d007836 */ /* 0x001fca0000000000 */
[----:B------:R-:W-:Y:S01]  /*00f0*/  SHF.R.S32.HI R3, RZ, 0x1f, R0 ;  /* 0x0000001fff037819 */ /* 0x000fe20000011400 */
[----:B--2---:R-:W-:-:S03]  /*0100*/  ULEA UR6, UR6, UR4, 0x18 ;  /* 0x0000000406067291 */ /* 0x004fc6000f8ec03f */
[----:B------:R-:W-:Y:S02]  /*0110*/  LEA.HI R3, R3, R0, RZ, 0x5 ;  /* 0x0000000003037211 */ /* 0x000fe400078f28ff */
[----:B-1----:R-:W-:Y:S02]  /*0120*/  IABS R8, R5 ;  /* 0x0000000500087213 */ /* 0x002fe40000000000 */
[----:B------:R-:W-:-:S05]  /*0130*/  SHF.R.S32.HI R3, RZ, 0x5, R3 ;  /* 0x00000005ff037819 */ /* 0x000fca0000011403 */
[----:B------:R-:W-:-:S05]  /*0140*/  IMAD.SHL.U32 R4, R3, 0x8, RZ ;  /* 0x0000000803047824 */ /* 0x000fca00078e00ff */
[-C--:B------:R-:W-:Y:S02]  /*0150*/  IABS R7, R4.reuse ;  /* 0x0000000400077213 */ /* 0x080fe40000000000 */
[----:B------:R-:W-:Y:S02]  /*0160*/  IABS R10, R4 ;  /* 0x00000004000a7213 */ /* 0x000fe40000000000 */
[----:B------:R-:W0:Y:S08]  /*0170*/  I2F.RP R0, R7 ;  /* 0x0000000700007306 */ /* 0x000e300000209400 */
[----:B0-----:R-:W0:Y:S02]  /*0180*/  MUFU.RCP R0, R0 ;  /* 0x0000000000007308 */ /* 0x001e240000001000 */
[----:B0-----:R-:W-:-:S02]  /*0190*/  VIADD R2, R0, 0xffffffe ;  /* 0x0ffffffe00027836 */ /* 0x001fc40000000000 */
[----:B------:R-:W-:-:S04]  /*01a0*/  IMAD.MOV R0, RZ, RZ, -R10 ;  /* 0x000000ffff007224 */ /* 0x000fc800078e0a0a */
[----:B------:R0:W1:Y:S02]  /*01b0*/  F2I.FTZ.U32.TRUNC.NTZ R3, R2 ;  /* 0x0000000200037305 */ /* 0x000064000021f000 */
[----:B0-----:R-:W-:Y:S02]  /*01c0*/  IMAD.MOV.U32 R2, RZ, RZ, RZ ;  /* 0x000000ffff027224 */ /* 0x001fe400078e00ff */
[----:B-1----:R-:W-:-:S04]  /*01d0*/  IMAD.MOV R6, RZ, RZ, -R3 ;  /* 0x000000ffff067224 */ /* 0x002fc800078e0a03 */
[----:B------:R-:W-:Y:S02]  /*01e0*/  IMAD R9, R6, R7, RZ ;  /* 0x0000000706097224 */ /* 0x000fe400078e02ff */
[----:B------:R-:W-:Y:S02]  /*01f0*/  IMAD.MOV.U32 R6, RZ, RZ, R8 ;  /* 0x000000ffff067224 */ /* 0x000fe400078e0008 */
[----:B------:R-:W-:-:S06]  /*0200*/  IMAD.HI.U32 R3, R3, R9, R2 ;  /* 0x0000000903037227 */ /* 0x000fcc00078e0002 */
[----:B------:R-:W-:-:S04]  /*0210*/  IMAD.HI.U32 R3, R3, R6, RZ ;  /* 0x0000000603037227 */ /* 0x000fc800078e00ff */
[----:B------:R-:W-:-:S05]  /*0220*/  IMAD R0, R3, R0, R6 ;  /* 0x0000000003007224 */ /* 0x000fca00078e0206 */
[----:B------:R-:W-:-:S13]  /*0230*/  ISETP.GT.U32.AND P1, PT, R7, R0, PT ;  /* 0x000000000700720c */ /* 0x000fda0003f24070 */
[----:B------:R-:W-:Y:S02]  /*0240*/  @!P1 IMAD.IADD R0, R0, 0x1, -R7 ;  /* 0x0000000100009824 */ /* 0x000fe400078e0a07 */
[----:B------:R-:W-:Y:S01]  /*0250*/  @!P1 VIADD R3, R3, 0x1 ;  /* 0x0000000103039836 */ /* 0x000fe20000000000 */
[----:B------:R-:W-:Y:S02]  /*0260*/  ISETP.NE.AND P1, PT, R4, RZ, PT ;  /* 0x000000ff0400720c */ /* 0x000fe40003f25270 */
[----:B------:R-:W-:Y:S02]  /*0270*/  ISETP.GE.U32.AND P0, PT, R0, R7, PT ;  /* 0x000000070000720c */ /* 0x000fe40003f06070 */
[----:B------:R-:W-:-:S04]  /*0280*/  LOP3.LUT R0, R5, R4, RZ, 0x3c, !PT ;  /* 0x0000000405007212 */ /* 0x000fc800078e3cff */
[----:B------:R-:W-:Y:S01]  /*0290*/  ISETP.GE.AND P2, PT, R0, RZ, PT ;  /* 0x000000ff0000720c */ /* 0x000fe20003f46270 */
[----:B------:R-:W-:-:S06]  /*02a0*/  VIADD R0, R12, 0x7f ;  /* 0x0000007f0c007836 */ /* 0x000fcc0000000000 */
[----:B------:R-:W-:-:S04]  /*02b0*/  @P0 VIADD R3, R3, 0x1 ;  /* 0x0000000103030836 */ /* 0x000fc80000000000 */
[----:B------:R-:W-:Y:S01]  /*02c0*/  IMAD.MOV.U32 R2, RZ, RZ, R3 ;  /* 0x000000ffff027224 */ /* 0x000fe200078e0003 */
[----:B------:R-:W-:-:S03]  /*02d0*/  SHF.R.S32.HI R3, RZ, 0x1f, R0 ;  /* 0x0000001fff037819 */ /* 0x000fc60000011400 */
[----:B------:R-:W-:Y:S01]  /*02e0*/  @!P2 IMAD.MOV R2, RZ, RZ, -R2 ;  /* 0x000000ffff02a224 */ /* 0x000fe200078e0a02 */
[----:B------:R-:W-:Y:S02]  /*02f0*/  @!P1 LOP3.LUT R2, RZ, R4, RZ, 0x33, !PT ;  /* 0x00000004ff029212 */ /* 0x000fe400078e33ff */
[----:B------:R-:W-:-:S03]  /*0300*/  LEA.HI R3, R3, R0, RZ, 0x7 ;  /* 0x0000000003037211 */ /* 0x000fc600078f38ff */
[----:B------:R-:W-:Y:S02]  /*0310*/  IMAD.SHL.U32 R6, R2, 0x8, RZ ;  /* 0x0000000802067824 */ /* 0x000fe400078e00ff */
[----:B------:R-:W-:-:S03]  /*0320*/  IMAD.MOV R2, RZ, RZ, -R2 ;  /* 0x000000ffff027224 */ /* 0x000fc600078e0a02 */
[----:B------:R-:W-:Y:S01]  /*0330*/  LEA.HI.SX32 R3, R3, -R6, 0x19 ;  /* 0x8000000603037211 */ /* 0x000fe200078fcaff */
[----:B------:R-:W-:-:S03]  /*0340*/  IMAD R8, R4, R2, R5 ;  /* 0x0000000204087224 */ /* 0x000fc600078e0205 */
[----:B------:R-:W-:-:S04]  /*0350*/  VIMNMX R11, R3, 0x8, PT ;  /* 0x00000008030b7848 */ /* 0x000fc80003fe0100 */
[-C--:B------:R-:W-:Y:S02]  /*0360*/  IABS R7, R11.reuse ;  /* 0x0000000b00077213 */ /* 0x080fe40000000000 */
[----:B------:R-:W-:Y:S02]  /*0370*/  IABS R4, R11 ;  /* 0x0000000b00047213 */ /* 0x000fe40000000000 */
[----:B------:R-:W0:Y:S08]  /*0380*/  I2F.RP R0, R7 ;  /* 0x0000000700007306 */ /* 0x000e300000209400 */
[----:B0-----:R-:W0:Y:S02]  /*0390*/  MUFU.RCP R0, R0 ;  /* 0x0000000000007308 */ /* 0x001e240000001000 */
[----:B0-----:R-:W-:-:S02]  /*03a0*/  VIADD R3, R0, 0xffffffe ;  /* 0x0ffffffe00037836 */ /* 0x001fc40000000000 */
[----:B------:R-:W-:Y:S02]  /*03b0*/  IMAD.MOV R0, RZ, RZ, -R4 ;  /* 0x000000ffff007224 */ /* 0x000fe400078e0a04 */
[----:B------:R-:W0:Y:S02]  /*03c0*/  LDC R4, c[0x0][0x230] ;  /* 0x00008c00ff047b82 */ /* 0x000e240000000800 */
[----:B------:R-:W1:Y:S02]  /*03d0*/  F2I.FTZ.U32.TRUNC.NTZ R3, R3 ;  /* 0x0000000300037305 */ /* 0x000e64000021f000 */
[----:B-1----:R-:W-:-:S04]  /*03e0*/  IMAD.MOV R9, RZ, RZ, -R3 ;  /* 0x000000ffff097224 */ /* 0x002fc800078e0a03 */
[----:B------:R-:W-:Y:S01]  /*03f0*/  IMAD.MOV.U32 R2, RZ, RZ, R9 ;  /* 0x000000ffff027224 */ /* 0x000fe200078e0009 */
[----:B------:R-:W-:-:S03]  /*0400*/  IABS R9, R8 ;  /* 0x0000000800097213 */ /* 0x000fc60000000000 */
[----:B------:R-:W-:Y:S02]  /*0410*/  IMAD R5, R2, R7, RZ ;  /* 0x0000000702057224 */ /* 0x000fe400078e02ff */
[----:B------:R-:W-:-:S04]  /*0420*/  IMAD.MOV.U32 R2, RZ, RZ, RZ ;  /* 0x000000ffff027224 */ /* 0x000fc800078e00ff */
        /* <DEDUP_REMOVED lines=8> */
[----:B------:R-:W-:Y:S01]  /*04b0*/  LOP3.LUT R0, R8, R11, RZ, 0x3c, !PT ;  /* 0x0000000b08007212 */ /* 0x000fe200078e3cff */
[----:B------:R-:W1:Y:S03]  /*04c0*/  S2R R7, SR_TID.X ;  /* 0x0000000000077919 */ /* 0x000e660000002100 */
[----:B------:R-:W-:-:S07]  /*04d0*/  ISETP.GE.AND P2, PT, R0, RZ, PT ;  /* 0x000000ff0000720c */ /* 0x000fce0003f46270 */
[----:B------:R-:W-:-:S06]  /*04e0*/  @P0 VIADD R2, R2, 0x1 ;  /* 0x0000000102020836 */ /* 0x000fcc0000000000 */
[----:B------:R-:W-:Y:S01]  /*04f0*/  @!P2 IMAD.MOV R2, RZ, RZ, -R2 ;  /* 0x000000ffff02a224 */ /* 0x000fe200078e0a02 */
[----:B------:R-:W-:-:S05]  /*0500*/  @!P1 LOP3.LUT R2, RZ, R11, RZ, 0x33, !PT ;  /* 0x0000000bff029212 */ /* 0x000fca00078e33ff */
[----:B------:R-:W-:-:S04]  /*0510*/  IMAD.MOV R0, RZ, RZ, -R2 ;  /* 0x000000ffff007224 */ /* 0x000fc800078e0a02 */
[----:B------:R-:W-:-:S04]  /*0520*/  IMAD R0, R11, R0, R8 ;  /* 0x000000000b007224 */ /* 0x000fc800078e0208 */
[----:B------:R-:W-:Y:S02]  /*0530*/  IMAD.IADD R3, R6, 0x1, R0 ;  /* 0x0000000106037824 */ /* 0x000fe400078e0200 */
[----:B0-----:R-:W-:Y:S01]  /*0540*/  VIADD R0, R4, 0xf ;  /* 0x0000000f04007836 */ /* 0x001fe20000000000 */
[C---:B-1----:R-:W-:Y:S01]  /*0550*/  LOP3.LUT R6, R7.reuse, 0x7f, RZ, 0xc0, !PT ;  /* 0x0000007f07067812 */ /* 0x042fe200078ec0ff */
[----:B------:R-:W-:Y:S01]  /*0560*/  IMAD.SHL.U32 R4, R2, 0x20, RZ ;  /* 0x0000002002047824 */ /* 0x000fe200078e00ff */
[----:B------:R-:W-:Y:S02]  /*0570*/  LOP3.LUT R5, R7, 0xf, RZ, 0xc0, !PT ;  /* 0x0000000f07057812 */ /* 0x000fe400078ec0ff */
[----:B------:R-:W-:Y:S01]  /*0580*/  ISETP.GE.AND P0, PT, R0, 0x10, PT ;  /* 0x000000100000780c */ /* 0x000fe20003f06270 */
[----:B------:R-:W-:-:S12]  /*0590*/  IMAD R3, R3, 0x80, R6 ;  /* 0x0000008003037824 */ /* 0x000fd800078e0206 */
[----:B------:R-:W-:Y:S05]  /*05a0*/  @!P0 BRA `(.L_x_0) ;  /* 0x0000001000988947 */ /* 0x000fea0003800000 */
[----:B------:R-:W-:Y:S01]  /*05b0*/  IABS R22, R12 ;  /* 0x0000000c00167213 */ /* 0x000fe20000000000 */
[----:B------:R-:W0:Y:S01]  /*05c0*/  LDC R56, c[0x0][0x238] ;  /* 0x00008e00ff387b82 */ /* 0x000e220000000800 */
[----:B------:R-:W-:Y:S01]  /*05d0*/  IABS R19, R13 ;  /* 0x0000000d00137213 */ /* 0x000fe20000000000 */
[----:B------:R-:W-:Y:S01]  /*05e0*/  ULDC UR4, c[0x0][0x234] ;  /* 0x00008d0000047ab9 */ /* 0x000fe20000000800 */
[----:B------:R-:W1:Y:S01]  /*05f0*/  I2F.RP R14, R22 ;  /* 0x00000016000e7306 */ /* 0x000e620000209400 */
[----:B------:R-:W-:Y:S01]  /*0600*/  IABS R16, R3 ;  /* 0x0000000300107213 */ /* 0x000fe20000000000 */
[----:B------:R-:W-:Y:S01]  /*0610*/  ULDC.64 UR8, c[0x0][0x210] ;  /* 0x0000840000087ab9 */ /* 0x000fe20000000a00 */
[----:B------:R-:W-:Y:S01]  /*0620*/  ISETP.NE.AND P3, PT, R12, RZ, PT ;  /* 0x000000ff0c00720c */ /* 0x000fe20003f65270 */
[----:B------:R-:W-:Y:S01]  /*0630*/  ULDC UR10, c[0x0][0x230] ;  /* 0x00008c00000a7ab9 */ /* 0x000fe20000000800 */
[----:B------:R-:W-:Y:S01]  /*0640*/  ULDC UR7, c[0x0][0x240] ;  /* 0x0000900000077ab9 */ /* 0x000fe20000000800 */
[----:B------:R-:W-:-:S02]  /*0650*/  CS2R R40, SRZ ;  /* 0x0000000000287805 */ /* 0x000fc4000001ff00 */
[----:B------:R-:W-:Y:S01]  /*0660*/  CS2R R42, SRZ ;  /* 0x00000000002a7805 */ /* 0x000fe2000001ff00 */
[----:B------:R-:W2:Y:S01]  /*0670*/  I2F.RP R2, R19 ;  /* 0x0000001300027306 */ /* 0x000ea20000209400 */
[----:B------:R-:W-:Y:S02]  /*0680*/  CS2R R44, SRZ ;  /* 0x00000000002c7805 */ /* 0x000fe4000001ff00 */
[----:B------:R-:W-:Y:S02]  /*0690*/  CS2R R46, SRZ ;  /* 0x00000000002e7805 */ /* 0x000fe4000001ff00 */
[----:B------:R-:W-:Y:S02]  /*06a0*/  CS2R R48, SRZ ;  /* 0x0000000000307805 */ /* 0x000fe4000001ff00 */
[----:B------:R-:W-:Y:S02]  /*06b0*/  CS2R R50, SRZ ;  /* 0x0000000000327805 */ /* 0x000fe4000001ff00 */
[----:B------:R-:W-:-:S02]  /*06c0*/  CS2R R52, SRZ ;  /* 0x0000000000347805 */ /* 0x000fc4000001ff00 */
[----:B------:R-:W-:Y:S02]  /*06d0*/  CS2R R54, SRZ ;  /* 0x0000000000367805 */ /* 0x000fe4000001ff00 */
[----:B------:R-:W-:Y:S01]  /*06e0*/  CS2R R26, SRZ ;  /* 0x00000000001a7805 */ /* 0x000fe2000001ff00 */
[----:B-1----:R-:W1:Y:S01]  /*06f0*/  MUFU.RCP R14, R14 ;  /* 0x0000000e000e7308 */ /* 0x002e620000001000 */
[----:B------:R-:W-:Y:S02]  /*0700*/  CS2R R28, SRZ ;  /* 0x00000000001c7805 */ /* 0x000fe4000001ff00 */
[----:B------:R-:W-:Y:S02]  /*0710*/  CS2R R30, SRZ ;  /* 0x00000000001e7805 */ /* 0x000fe4000001ff00 */
[----:B------:R-:W-:Y:S02]  /*0720*/  CS2R R32, SRZ ;  /* 0x0000000000207805 */ /* 0x000fe4000001ff00 */
[----:B------:R-:W-:-:S02]  /*0730*/  CS2R R34, SRZ ;  /* 0x0000000000227805 */ /* 0x000fc4000001ff00 */
[----:B------:R-:W-:Y:S02]  /*0740*/  CS2R R36, SRZ ;  /* 0x0000000000247805 */ /* 0x000fe4000001ff00 */
[----:B------:R-:W-:Y:S01]  /*0750*/  CS2R R38, SRZ ;  /* 0x0000000000267805 */ /* 0x000fe2000001ff00 */
[----:B------:R-:W-:Y:S01]  /*0760*/  UMOV UR19, 0xc0000010 ;  /* 0xc000001000137882 */ /* 0x000fe20000000000 */
[----:B--2---:R-:W2:Y:S01]  /*0770*/  MUFU.RCP R2, R2 ;  /* 0x0000000200027308 */ /* 0x004ea20000001000 */
[----:B-1----:R-:W-:-:S07]  /*0780*/  VIADD R10, R14, 0xffffffe ;  /* 0x0ffffffe0e0a7836 */ /* 0x002fce0000000000 */
[----:B------:R1:W3:Y:S01]  /*0790*/  F2I.FTZ.U32.TRUNC.NTZ R11, R10 ;  /* 0x0000000a000b7305 */ /* 0x0002e2000021f000 */
[----:B--2---:R-:W-:-:S07]  /*07a0*/  VIADD R8, R2, 0xffffffe ;  /* 0x0ffffffe02087836 */ /* 0x004fce0000000000 */
[----:B------:R2:W4:Y:S01]  /*07b0*/  F2I.FTZ.U32.TRUNC.NTZ R9, R8 ;  /* 0x0000000800097305 */ /* 0x000522000021f000 */
[----:B-1----:R-:W-:Y:S02]  /*07c0*/  IMAD.MOV.U32 R10, RZ, RZ, RZ ;  /* 0x000000ffff0a7224 */ /* 0x002fe400078e00ff */
[----:B---3--:R-:W-:Y:S02]  /*07d0*/  IMAD.MOV R15, RZ, RZ, -R11 ;  /* 0x000000ffff0f7224 */ /* 0x008fe400078e0a0b */
[----:B--2---:R-:W-:Y:S02]  /*07e0*/  IMAD.MOV.U32 R8, RZ, RZ, RZ ;  /* 0x000000ffff087224 */ /* 0x004fe400078e00ff */
[----:B------:R-:W-:-:S04]  /*07f0*/  IMAD R15, R15, R22, RZ ;  /* 0x000000160f0f7224 */ /* 0x000fc800078e02ff */
[----:B------:R-:W-:Y:S01]  /*0800*/  IMAD.HI.U32 R14, R11, R15, R10 ;  /* 0x0000000f0b0e7227 */ /* 0x000fe200078e000a */
[----:B------:R-:W-:-:S03]  /*0810*/  SHF.R.U32.HI R11, RZ, 0x4, R7 ;  /* 0x00000004ff0b7819 */ /* 0x000fc60000011607 */
[----:B------:R-:W-:Y:S01]  /*0820*/  IMAD.MOV.U32 R15, RZ, RZ, R16 ;  /* 0x000000ffff0f7224 */ /* 0x000fe200078e0010 */
[----:B------:R-:W-:Y:S01]  /*0830*/  SGXT.U32 R11, R11, 0x3 ;  /* 0x000000030b0b781a */ /* 0x000fe20000000000 */
[----:B----4-:R-:W-:Y:S02]  /*0840*/  IMAD.MOV R2, RZ, RZ, -R9 ;  /* 0x000000ffff027224 */ /* 0x010fe400078e0a09 */
[----:B------:R-:W-:Y:S01]  /*0850*/  IMAD.HI.U32 R14, R14, R15, RZ ;  /* 0x0000000f0e0e7227 */ /* 0x000fe200078e00ff */
[----:B------:R-:W-:-:S03]  /*0860*/  LOP3.LUT R21, R4, R11, RZ, 0xfc, !PT ;  /* 0x0000000b04157212 */ /* 0x000fc600078efcff */
[----:B------:R-:W-:Y:S01]  /*0870*/  IMAD.MOV R14, RZ, RZ, -R14 ;  /* 0x000000ffff0e7224 */ /* 0x000fe200078e0a0e */
[C---:B------:R-:W-:Y:S01]  /*0880*/  LOP3.LUT R23, R21.reuse, 0x18, RZ, 0xfc, !PT ;  /* 0x0000001815177812 */ /* 0x040fe200078efcff */
[----:B------:R-:W-:Y:S01]  /*0890*/  IMAD R11, R2, R19, RZ ;  /* 0x00000013020b7224 */ /* 0x000fe200078e02ff */
[C---:B------:R-:W-:Y:S01]  /*08a0*/  LOP3.LUT R24, R21.reuse, 0x10, RZ, 0xfc, !PT ;  /* 0x0000001015187812 */ /* 0x040fe200078efcff */
[C---:B------:R-:W-:Y:S01]  /*08b0*/  IMAD R15, R22.reuse, R14, R15 ;  /* 0x0000000e160f7224 */ /* 0x040fe200078e020f */
[----:B------:R-:W-:Y:S01]  /*08c0*/  LOP3.LUT R25, R21, 0x8, RZ, 0xfc, !PT ;  /* 0x0000000815197812 */ /* 0x000fe200078efcff */
[----:B------:R-:W-:Y:S01]  /*08d0*/  IMAD.HI.U32 R8, R9, R11, R8 ;  /* 0x0000000b09087227 */ /* 0x000fe200078e0008 */
[----:B------:R-:W-:Y:S02]  /*08e0*/  IABS R11, R23 ;  /* 0x00000017000b7213 */ /* 0x000fe40000000000 */
[----:B------:R-:W-:Y:S02]  /*08f0*/  ISETP.GT.U32.AND P0, PT, R22, R15, PT ;  /* 0x0000000f1600720c */ /* 0x000fe40003f04070 */
[----:B------:R-:W-:Y:S01]  /*0900*/  IABS R14, R24 ;  /* 0x00000018000e7213 */ /* 0x000fe20000000000 */
[----:B------:R-:W-:Y:S01]  /*0910*/  IMAD.HI.U32 R2, R8, R11, RZ ;  /* 0x0000000b08027227 */ /* 0x000fe200078e00ff */
[----:B------:R-:W-:-:S02]  /*0920*/  IABS R16, R25 ;  /* 0x0000001900107213 */ /* 0x000fc40000000000 */
[----:B------:R-:W-:Y:S01]  /*0930*/  IABS R18, R21 ;  /* 0x0000001500127213 */ /* 0x000fe20000000000 */
[----:B------:R-:W-:-:S04]  /*0940*/  IMAD.HI.U32 R9, R8, R14, RZ ;  /* 0x0000000e08097227 */ /* 0x000fc800078e00ff */
[----:B------:R-:W-:-:S04]  /*0950*/  IMAD.HI.U32 R10, R8, R16, RZ ;  /* 0x00000010080a7227 */ /* 0x000fc800078e00ff */
[----:B------:R-:W-:-:S04]  /*0960*/  IMAD.HI.U32 R8, R8, R18, RZ ;  /* 0x0000001208087227 */ /* 0x000fc800078e00ff */
[----:B------:R-:W-:Y:S02]  /*0970*/  IMAD.MOV R2, RZ, RZ, -R2 ;  /* 0x000000ffff027224 */ /* 0x000fe400078e0a02 */
[----:B------:R-:W-:Y:S02]  /*0980*/  @!P0 IMAD.IADD R15, R15, 0x1, -R22 ;  /* 0x000000010f0f8824 */ /* 0x000fe400078e0a16 */
[----:B------:R-:W-:Y:S02]  /*0990*/  IMAD.MOV R9, RZ, RZ, -R9 ;  /* 0x000000ffff097224 */ /* 0x000fe400078e0a09 */
[----:B------:R-:W-:Y:S01]  /*09a0*/  IMAD.MOV R17, RZ, RZ, -R10 ;  /* 0x000000ffff117224 */ /* 0x000fe200078e0a0a */
[----:B------:R-:W-:Y:S01]  /*09b0*/  ISETP.GT.U32.AND P0, PT, R22, R15, PT ;  /* 0x0000000f1600720c */ /* 0x000fe20003f04070 */
[----:B------:R-:W-:Y:S02]  /*09c0*/  IMAD.MOV R20, RZ, RZ, -R8 ;  /* 0x000000ffff147224 */ /* 0x000fe400078e0a08 */
[----:B------:R-:W-:-:S02]  /*09d0*/  IMAD R8, R19, R2, R11 ;  /* 0x0000000213087224 */ /* 0x000fc400078e020b */
[C---:B------:R-:W-:Y:S01]  /*09e0*/  IMAD R10, R19.reuse, R9, R14 ;  /* 0x00000009130a7224 */ /* 0x040fe200078e020e */
[----:B------:R-:W-:Y:S01]  /*09f0*/  SHF.R.S32.HI R9, RZ, 0x1f, R0 ;  /* 0x0000001fff097819 */ /* 0x000fe20000011400 */
[C---:B------:R-:W-:Y:S01]  /*0a00*/  IMAD R11, R19.reuse, R17, R16 ;  /* 0x00000011130b7224 */ /* 0x040fe200078e0210 */
[C---:B------:R-:W-:Y:S01]  /*0a10*/  ISETP.GT.U32.AND P2, PT, R19.reuse, R8, PT ;  /* 0x000000081300720c */ /* 0x040fe20003f44070 */
[C---:B------:R-:W-:Y:S01]  /*0a20*/  IMAD R14, R19.reuse, R20, R18 ;  /* 0x00000014130e7224 */ /* 0x040fe200078e0212 */
[C---:B------:R-:W-:Y:S01]  /*0a30*/  ISETP.GT.U32.AND P4, PT, R19.reuse, R10, PT ;  /* 0x0000000a1300720c */ /* 0x040fe20003f84070 */
[----:B------:R-:W1:Y:S01]  /*0a40*/  LDC R16, c[0x0][0x23c] ;  /* 0x00008f00ff107b82 */ /* 0x000e620000000800 */
[----:B------:R-:W-:Y:S01]  /*0a50*/  ISETP.GT.U32.AND P5, PT, R19, R11, PT ;  /* 0x0000000b1300720c */ /* 0x000fe20003fa4070 */
[----:B------:R-:W-:Y:S01]  /*0a60*/  @!P0 IMAD.IADD R15, R15, 0x1, -R22 ;  /* 0x000000010f0f8824 */ /* 0x000fe200078e0a16 */
[----:B------:R-:W-:Y:S01]  /*0a70*/  ISETP.GT.U32.AND P1, PT, R19, R14, PT ;  /* 0x0000000e1300720c */ /* 0x000fe20003f24070 */
[C---:B0-----:R-:W-:Y:S01]  /*0a80*/  IMAD.SHL.U32 R18, R56.reuse, 0x8, RZ ;  /* 0x0000000838127824 */ /* 0x041fe200078e00ff */
[----:B------:R-:W-:Y:S01]  /*0a90*/  ISETP.GE.AND P0, PT, R3, RZ, PT ;  /* 0x000000ff0300720c */ /* 0x000fe20003f06270 */
[----:B------:R-:W-:Y:S01]  /*0aa0*/  IMAD R20, R56, 0x6, RZ ;  /* 0x0000000638147824 */ /* 0x000fe200078e02ff */
[----:B------:R-:W-:Y:S01]  /*0ab0*/  LEA.HI R57, R9, R0, RZ, 0x4 ;  /* 0x0000000009397211 */ /* 0x000fe200078f20ff */
[C---:B------:R-:W-:Y:S01]  /*0ac0*/  IMAD.SHL.U32 R0, R7.reuse, 0x2, RZ ;  /* 0x0000000207007824 */ /* 0x040fe200078e00ff */
[----:B------:R-:W-:Y:S01]  /*0ad0*/  SHF.R.S32.HI R9, RZ, 0x6, R7 ;  /* 0x00000006ff097819 */ /* 0x000fe20000011407 */
[--C-:B------:R-:W-:Y:S01]  /*0ae0*/  @!P2 IMAD.IADD R8, R8, 0x1, -R19.reuse ;  /* 0x000000010808a824 */ /* 0x100fe200078e0a13 */
[----:B------:R-:W-:Y:S01]  /*0af0*/  LOP3.LUT R17, R7, 0x40, RZ, 0xc0, !PT ;  /* 0x0000004007117812 */ /* 0x000fe200078ec0ff */
[--C-:B------:R-:W-:Y:S01]  /*0b00*/  @!P4 IMAD.IADD R10, R10, 0x1, -R19.reuse ;  /* 0x000000010a0ac824 */ /* 0x100fe200078e0a13 */
[----:B------:R-:W-:Y:S01]  /*0b10*/  LOP3.LUT R0, R0, 0x7e, RZ, 0xc0, !PT ;  /* 0x0000007e00007812 */ /* 0x000fe200078ec0ff */
[--C-:B------:R-:W-:Y:S01]  /*0b20*/  @!P5 IMAD.IADD R11, R11, 0x1, -R19.reuse ;  /* 0x000000010b0bd824 */ /* 0x100fe200078e0a13 */
[C---:B------:R-:W-:Y:S01]  /*0b30*/  ISETP.GT.U32.AND P6, PT, R19.reuse, R8, PT ;  /* 0x000000081300720c */ /* 0x040fe20003fc4070 */
[----:B------:R-:W-:Y:S01]  /*0b40*/  @!P1 IMAD.IADD R14, R14, 0x1, -R19 ;  /* 0x000000010e0e9824 */ /* 0x000fe200078e0a13 */
[----:B------:R-:W-:Y:S01]  /*0b50*/  ISETP.GT.U32.AND P5, PT, R19, R10, PT ;  /* 0x0000000a1300720c */ /* 0x000fe20003fa4070 */
[----:B------:R-:W-:Y:S01]  /*0b60*/  @!P0 IMAD.MOV R15, RZ, RZ, -R15 ;  /* 0x000000ffff0f8224 */ /* 0x000fe200078e0a0f */
[----:B------:R-:W-:Y:S01]  /*0b70*/  ISETP.GE.AND P0, PT, R23, RZ, PT ;  /* 0x000000ff1700720c */ /* 0x000fe20003f06270 */
[----:B------:R-:W-:Y:S01]  /*0b80*/  IMAD R2, R17, 0x20, R0 ;  /* 0x0000002011027824 */ /* 0x000fe200078e0200 */
[C---:B------:R-:W-:Y:S01]  /*0b90*/  ISETP.GT.U32.AND P2, PT, R19.reuse, R11, PT ;  /* 0x0000000b1300720c */ /* 0x040fe20003f44070 */
[C---:B------:R-:W-:Y:S01]  /*0ba0*/  IMAD R17, R56.reuse, 0x9, RZ ;  /* 0x0000000938117824 */ /* 0x040fe200078e02ff */
[----:B------:R-:W-:Y:S01]  /*0bb0*/  ISETP.GT.U32.AND P4, PT, R19, R14, PT ;  /* 0x0000000e1300720c */ /* 0x000fe20003f84070 */
[----:B-1----:R-:W-:Y:S01]  /*0bc0*/  IMAD R93, R5, R16, RZ ;  /* 0x00000010055d7224 */ /* 0x002fe200078e02ff */
[----:B------:R-:W-:Y:S01]  /*0bd0*/  @!P3 LOP3.LUT R15, RZ, R12, RZ, 0x33, !PT ;  /* 0x0000000cff0fb212 */ /* 0x000fe200078e33ff */
[----:B------:R-:W-:Y:S01]  /*0be0*/  IMAD R12, R56, 0xe, RZ ;  /* 0x0000000e380c7824 */ /* 0x000fe200078e02ff */
[----:B------:R-:W-:Y:S01]  /*0bf0*/  ISETP.GE.AND P1, PT, R21, RZ, PT ;  /* 0x000000ff1500720c */ /* 0x000fe20003f26270 */
[--C-:B------:R-:W-:Y:S01]  /*0c00*/  @!P6 IMAD.IADD R8, R8, 0x1, -R19.reuse ;  /* 0x000000010808e824 */ /* 0x100fe200078e0a13 */
[----:B------:R-:W-:Y:S01]  /*0c10*/  ISETP.GE.AND P6, PT, R24, RZ, PT ;  /* 0x000000ff1800720c */ /* 0x000fe20003fc6270 */
[--C-:B------:R-:W-:Y:S01]  /*0c20*/  @!P5 IMAD.IADD R10, R10, 0x1, -R19.reuse ;  /* 0x000000010a0ad824 */ /* 0x100fe200078e0a13 */
[----:B------:R-:W-:Y:S01]  /*0c30*/  ISETP.GE.AND P5, PT, R25, RZ, PT ;  /* 0x000000ff1900720c */ /* 0x000fe20003fa6270 */
[----:B------:R-:W-:Y:S01]  /*0c40*/  IMAD R15, R15, UR4, RZ ;  /* 0x000000040f0f7c24 */ /* 0x000fe2000f8e02ff */
[----:B------:R-:W-:Y:S01]  /*0c50*/  ULDC.64 UR4, c[0x0][0x218] ;  /* 0x0000860000047ab9 */ /* 0x000fe20000000a00 */
[----:B------:R-:W-:Y:S01]  /*0c60*/  @!P0 IMAD.MOV R8, RZ, RZ, -R8 ;  /* 0x000000ffff088224 */ /* 0x000fe200078e0a08 */
[----:B------:R-:W-:Y:S01]  /*0c70*/  LEA R88, P0, R93, UR4, 0x1 ;  /* 0x000000045d587c11 */ /* 0x000fe2000f8008ff */
[--C-:B------:R-:W-:Y:S01]  /*0c80*/  @!P2 IMAD.IADD R11, R11, 0x1, -R19.reuse ;  /* 0x000000010b0ba824 */ /* 0x100fe200078e0a13 */
[----:B------:R-:W-:Y:S01]  /*0c90*/  ISETP.NE.AND P2, PT, R13, RZ, PT ;  /* 0x000000ff0d00720c */ /* 0x000fe20003f45270 */
[----:B------:R-:W-:Y:S01]  /*0ca0*/  @!P4 IMAD.IADD R14, R14, 0x1, -R19 ;  /* 0x000000010e0ec824 */ /* 0x000fe200078e0a13 */
[----:B------:R-:W-:Y:S01]  /*0cb0*/  LEA.HI.X.SX32 R93, R93, UR5, 0x1, P0 ;  /* 0x000000055d5d7c11 */ /* 0x000fe200080f0eff */
[----:B------:R-:W-:Y:S01]  /*0cc0*/  UIADD3 UR5, UR6, 0x1000, URZ ;  /* 0x0000100006057890 */ /* 0x000fe2000fffe03f */
[----:B------:R-:W-:Y:S01]  /*0cd0*/  LOP3.LUT R13, RZ, R13, RZ, 0x33, !PT ;  /* 0x0000000dff0d7212 */ /* 0x000fe200078e33ff */
[----:B------:R-:W-:Y:S01]  /*0ce0*/  @!P6 IMAD.MOV R10, RZ, RZ, -R10 ;  /* 0x000000ffff0ae224 */ /* 0x000fe200078e0a0a */
[----:B------:R-:W-:Y:S01]  /*0cf0*/  SGXT R9, R9, 0x1 ;  /* 0x000000010909781a */ /* 0x000fe20000000200 */
[----:B------:R-:W-:Y:S01]  /*0d00*/  @!P5 IMAD.MOV R11, RZ, RZ, -R11 ;  /* 0x000000ffff0bd224 */ /* 0x000fe200078e0a0b */
[----:B------:R-:W-:Y:S01]  /*0d10*/  USHF.R.U32.HI UR5, URZ, 0x4, UR5 ;  /* 0x000000043f057899 */ /* 0x000fe20008011605 */
[----:B------:R-:W-:Y:S01]  /*0d20*/  @!P1 IMAD.MOV R14, RZ, RZ, -R14 ;  /* 0x000000ffff0e9224 */ /* 0x000fe200078e0a0e */
[----:B------:R-:W-:Y:S01]  /*0d30*/  SEL R73, R13, R8, !P2 ;  /* 0x000000080d497207 */ /* 0x000fe20005000000 */
[----:B------:R-:W-:Y:S01]  /*0d40*/  USHF.R.U32.HI UR4, URZ, 0x4, UR6 ;  /* 0x000000043f047899 */ /* 0x000fe20008011606 */
[----:B------:R-:W-:Y:S01]  /*0d50*/  LEA R62, P1, R15, UR8, 0x1 ;  /* 0x000000080f3e7c11 */ /* 0x000fe2000f8208ff */
[----:B------:R-:W-:Y:S01]  /*0d60*/  IMAD.U32 R8, RZ, RZ, UR10 ;  /* 0x0000000aff087e24 */ /* 0x000fe2000f8e00ff */
[C---:B------:R-:W-:Y:S01]  /*0d70*/  SEL R74, R13.reuse, R10, !P2 ;  /* 0x0000000a0d4a7207 */ /* 0x040fe20005000000 */
[----:B------:R-:W-:Y:S01]  /*0d80*/  USGXT.U32 UR10, UR5, 0xe ;  /* 0x0000000e050a789a */ /* 0x000fe20008000000 */
[C---:B------:R-:W-:Y:S01]  /*0d90*/  SEL R75, R13.reuse, R11, !P2 ;  /* 0x0000000b0d4b7207 */ /* 0x040fe20005000000 */
[----:B------:R-:W-:Y:S01]  /*0da0*/  USGXT.U32 UR4, UR4, 0xe ;  /* 0x0000000e0404789a */ /* 0x000fe20008000000 */
[----:B------:R-:W-:Y:S01]  /*0db0*/  SEL R76, R13, R14, !P2 ;  /* 0x0000000e0d4c7207 */ /* 0x000fe20005000000 */
[----:B------:R-:W-:Y:S01]  /*0dc0*/  IMAD.SHL.U32 R10, R56, 0x10, RZ ;  /* 0x00000010380a7824 */ /* 0x000fe200078e00ff */
[----:B------:R-:W-:Y:S01]  /*0dd0*/  LOP3.LUT R0, R0, 0x90, R9, 0x78, !PT ;  /* 0x0000009000007812 */ /* 0x000fe200078e7809 */
[----:B------:R-:W-:Y:S01]  /*0de0*/  IMAD.SHL.U32 R9, R16, 0x10, RZ ;  /* 0x0000001010097824 */ /* 0x000fe200078e00ff */
[----:B------:R-:W-:Y:S01]  /*0df0*/  LEA.HI.X.SX32 R63, R15, UR9, 0x1, P1 ;  /* 0x000000090f3f7c11 */ /* 0x000fe200088f0eff */
[C---:B------:R-:W-:Y:S01]  /*0e00*/  IMAD R11, R56.reuse, 0xf, RZ ;  /* 0x0000000f380b7824 */ /* 0x040fe200078e02ff */
[----:B------:R-:W-:Y:S01]  /*0e10*/  CS2R R24, SRZ ;  /* 0x0000000000187805 */ /* 0x000fe2000001ff00 */
[C---:B------:R-:W-:Y:S01]  /*0e20*/  IMAD R13, R56.reuse, 0xd, RZ ;  /* 0x0000000d380d7824 */ /* 0x040fe200078e02ff */
[----:B------:R-:W-:Y:S01]  /*0e30*/  SHF.R.S32.HI R57, RZ, 0x4, R57 ;  /* 0x00000004ff397819 */ /* 0x000fe20000011439 */
[----:B------:R-:W-:Y:S01]  /*0e40*/  IMAD R14, R56, 0xc, RZ ;  /* 0x0000000c380e7824 */ /* 0x000fe200078e02ff */
[----:B------:R-:W-:Y:S01]  /*0e50*/  LOP3.LUT R58, R2, 0x10, RZ, 0x3c, !PT ;  /* 0x00000010023a7812 */ /* 0x000fe200078e3cff */
        /* <DEDUP_REMOVED lines=8> */
[----:B------:R-:W-:Y:S01]  /*0ee0*/  IMAD.SHL.U32 R22, R56, 0x4, RZ ;  /* 0x0000000438167824 */ /* 0x000fe200078e00ff */
[----:B------:R-:W-:Y:S01]  /*0ef0*/  LOP3.LUT R71, R2, 0x60, RZ, 0x3c, !PT ;  /* 0x0000006002477812 */ /* 0x000fe200078e3cff */
[----:B------:R-:W-:Y:S01]  /*0f00*/  IMAD R23, R56, 0x3, RZ ;  /* 0x0000000338177824 */ /* 0x000fe200078e02ff */
[----:B------:R-:W-:Y:S01]  /*0f10*/  LOP3.LUT R72, R2, 0x70, RZ, 0x3c, !PT ;  /* 0x0000007002487812 */ /* 0x000fe200078e3cff */
[----:B------:R-:W-:Y:S01]  /*0f20*/  IMAD.SHL.U32 R56, R56, 0x2, RZ ;  /* 0x0000000238387824 */ /* 0x000fe200078e00ff */
[----:B------:R-:W-:Y:S01]  /*0f30*/  UMOV UR8, 0x80 ;  /* 0x0000008000087882 */ /* 0x000fe20000000000 */
[----:B------:R-:W-:Y:S01]  /*0f40*/  IMAD R73, R73, UR7, RZ ;  /* 0x0000000749497c24 */ /* 0x000fe2000f8e02ff */
[----:B------:R-:W-:Y:S01]  /*0f50*/  UMOV UR9, 0x40000040 ;  /* 0x4000004000097882 */ /* 0x000fe20000000000 */
[----:B------:R-:W-:Y:S01]  /*0f60*/  IMAD R74, R74, UR7, RZ ;  /* 0x000000074a4a7c24 */ /* 0x000fe2000f8e02ff */
[----:B------:R-:W-:Y:S01]  /*0f70*/  UMOV UR5, URZ ;  /* 0x0000003f00057c82 */ /* 0x000fe20008000000 */
[----:B------:R-:W-:Y:S01]  /*0f80*/  IMAD R75, R75, UR7, RZ ;  /* 0x000000074b4b7c24 */ /* 0x000fe2000f8e02ff */
[----:B------:R-:W-:Y:S01]  /*0f90*/  UIADD3.64 UR8, UR4, UR8, URZ ;  /* 0x0000000804087297 */ /* 0x000fe2000fffe03f */
[----:B------:R-:W-:Y:S01]  /*0fa0*/  IMAD R76, R76, UR7, RZ ;  /* 0x000000074c4c7c24 */ /* 0x000fe2000f8e02ff */
[----:B------:R-:W-:-:S10]  /*0fb0*/  UMOV UR18, UR10 ;  /* 0x0000000a00127c82 */ /* 0x000fd40008000000 */
.L_x_1:
[----:B------:R-:W-:Y:S01]  /*0fc0*/  ISETP.GT.AND P0, PT, R8, 0x2, PT ;  /* 0x000000020800780c */ /* 0x000fe20003f04270 */
[----:B------:R-:W-:Y:S01]  /*0fd0*/  IMAD.WIDE R66, R56, 0x2, R62 ;  /* 0x0000000238427825 */ /* 0x000fe200078e023e */
[----:B------:R-:W-:Y:S01]  /*0fe0*/  ISETP.GT.AND P1, PT, R8, 0x3, PT ;  /* 0x000000030800780c */ /* 0x000fe20003f24270 */
[----:B------:R-:W0:Y:S01]  /*0ff0*/  LDC R91, c[0x0][0x238] ;  /* 0x00008e00ff5b7b82 */ /* 0x000e220000000800 */
[----:B------:R-:W-:Y:S01]  /*1000*/  PRMT R78, RZ, 0x7610, R78 ;  /* 0x00007610ff4e7816 */ /* 0x000fe2000000004e */
[----:B------:R-:W-:Y:S01]  /*1010*/  IMAD.WIDE R68, R23, 0x2, R62 ;  /* 0x0000000217447825 */ /* 0x000fe200078e023e */
[----:B------:R-:W-:-:S07]  /*1020*/  PRMT R77, RZ, 0x7610, R77 ;  /* 0x00007610ff4d7816 */ /* 0x000fce000000004d */
[----:B------:R1:W2:Y:S01]  /*1030*/  @P0 LDG.E.U16 R78, desc[UR12][R66.64] ;  /* 0x0000000c424e0981 */ /* 0x0002a2000c1e1500 */
[----:B------:R-:W-:Y:S01]  /*1040*/  ISETP.GT.AND P0, PT, R8, 0x4, PT ;  /* 0x000000040800780c */ /* 0x000fe20003f04270 */
[----:B------:R-:W-:Y:S01]  /*1050*/  IMAD.WIDE R64, R22, 0x2, R62 ;  /* 0x0000000216407825 */ /* 0x000fe200078e023e */
[----:B------:R-:W-:Y:S01]  /*1060*/  PRMT R80, RZ, 0x7610, R80 ;  /* 0x00007610ff507816 */ /* 0x000fe20000000050 */
[----:B------:R-:W3:Y:S01]  /*1070*/  @P1 LDG.E.U16 R77, desc[UR12][R68.64] ;  /* 0x0000000c444d1981 */ /* 0x000ee2000c1e1500 */
[----:B------:R-:W-:Y:S01]  /*1080*/  ISETP.GT.AND P1, PT, R8, 0x5, PT ;  /* 0x000000050800780c */ /* 0x000fe20003f24270 */
[----:B------:R-:W-:Y:S01]  /*1090*/  IMAD.WIDE R84, R20, 0x2, R62 ;  /* 0x0000000214547825 */ /* 0x000fe200078e023e */
[----:B------:R-:W-:Y:S02]  /*10a0*/  ISETP.GT.AND P2, PT, R8, 0x6, PT ;  /* 0x000000060800780c */ /* 0x000fe40003f44270 */
[----:B------:R-:W-:Y:S01]  /*10b0*/  PRMT R79, RZ, 0x7610, R79 ;  /* 0x00007610ff4f7816 */ /* 0x000fe2000000004f */
[----:B-1----:R-:W-:Y:S01]  /*10c0*/  IMAD.WIDE R66, R21, 0x2, R62 ;  /* 0x0000000215427825 */ /* 0x002fe200078e023e */
[----:B------:R-:W-:-:S02]  /*10d0*/  PRMT R82, RZ, 0x7610, R82 ;  /* 0x00007610ff527816 */ /* 0x000fc40000000052 */
[C---:B------:R-:W-:Y:S01]  /*10e0*/  ISETP.GT.AND P4, PT, R8.reuse, 0x8, PT ;  /* 0x000000080800780c */ /* 0x040fe20003f84270 */
[----:B------:R0:W4:Y:S01]  /*10f0*/  @P0 LDG.E.U16 R80, desc[UR12][R64.64] ;  /* 0x0000000c40500981 */ /* 0x000122000c1e1500 */
[C---:B------:R-:W-:Y:S02]  /*1100*/  ISETP.GT.AND P0, PT, R8.reuse, 0x1, PT ;  /* 0x000000010800780c */ /* 0x040fe40003f04270 */
[----:B------:R-:W-:Y:S01]  /*1110*/  PRMT R83, RZ, 0x7610, R83 ;  /* 0x00007610ff537816 */ /* 0x000fe20000000053 */
[----:B------:R-:W5:Y:S01]  /*1120*/  @P1 LDG.E.U16 R79, desc[UR12][R66.64] ;  /* 0x0000000c424f1981 */ /* 0x000f62000c1e1500 */
[C---:B------:R-:W-:Y:S02]  /*1130*/  ISETP.GT.AND P1, PT, R8.reuse, 0x9, PT ;  /* 0x000000090800780c */ /* 0x040fe40003f24270 */
[----:B------:R-:W-:Y:S01]  /*1140*/  ISETP.GT.AND P3, PT, R8, 0x7, PT ;  /* 0x000000070800780c */ /* 0x000fe20003f64270 */
[----:B------:R1:W5:Y:S01]  /*1150*/  @P2 LDG.E.U16 R82, desc[UR12][R84.64] ;  /* 0x0000000c54522981 */ /* 0x000362000c1e1500 */
[----:B0-----:R-:W-:Y:S01]  /*1160*/  IMAD.WIDE R64, R91, 0x2, R62 ;  /* 0x000000025b407825 */ /* 0x001fe200078e023e */
[----:B------:R-:W-:-:S02]  /*1170*/  PRMT R89, RZ, 0x7610, R89 ;  /* 0x00007610ff597816 */ /* 0x000fc40000000059 */
[----:B------:R-:W-:Y:S02]  /*1180*/  PRMT R81, RZ, 0x7610, R81 ;  /* 0x00007610ff517816 */ /* 0x000fe40000000051 */
[----:B------:R-:W2:Y:S01]  /*1190*/  @P0 LDG.E.U16 R83, desc[UR12][R64.64] ;  /* 0x0000000c40530981 */ /* 0x000ea2000c1e1500 */
[----:B------:R-:W-:Y:S01]  /*11a0*/  ISETP.GT.AND P0, PT, R8, 0xb, PT ;  /* 0x0000000b0800780c */ /* 0x000fe20003f04270 */
[----:B------:R-:W-:Y:S01]  /*11b0*/  IMAD.WIDE R86, R18, 0x2, R62 ;  /* 0x0000000212567825 */ /* 0x000fe200078e023e */
[----:B-1----:R-:W-:-:S03]  /*11c0*/  PRMT R85, RZ, 0x7610, R85 ;  /* 0x00007610ff557816 */ /* 0x002fc60000000055 */
[--C-:B------:R-:W-:Y:S01]  /*11d0*/  IMAD.WIDE R66, R17, 0x2, R62.reuse ;  /* 0x0000000211427825 */ /* 0x100fe200078e023e */
[----:B------:R0:W3:Y:S03]  /*11e0*/  @P4 LDG.E.U16 R89, desc[UR12][R86.64] ;  /* 0x0000000c56594981 */ /* 0x0000e6000c1e1500 */
[----:B------:R-:W-:Y:S01]  /*11f0*/  IMAD.WIDE R68, R19, 0x2, R62 ;  /* 0x0000000213447825 */ /* 0x000fe200078e023e */
[----:B------:R-:W4:Y:S01]  /*1200*/  @P1 LDG.E.U16 R85, desc[UR12][R66.64] ;  /* 0x0000000c42551981 */ /* 0x000f22000c1e1500 */
[C---:B------:R-:W-:Y:S02]  /*1210*/  ISETP.GT.AND P1, PT, R8.reuse, 0xc, PT ;  /* 0x0000000c0800780c */ /* 0x040fe40003f24270 */
[----:B------:R-:W-:Y:S01]  /*1220*/  ISETP.GT.AND P2, PT, R8, 0xa, PT ;  /* 0x0000000a0800780c */ /* 0x000fe20003f44270 */
[----:B------:R1:W5:Y:S01]  /*1230*/  @P3 LDG.E.U16 R81, desc[UR12][R68.64] ;  /* 0x0000000c44513981 */ /* 0x000362000c1e1500 */
[----:B0-----:R-:W-:Y:S01]  /*1240*/  PRMT R87, RZ, 0x7610, R87 ;  /* 0x00007610ff577816 */ /* 0x001fe20000000057 */
[----:B------:R-:W-:Y:S01]  /*1250*/  IMAD.WIDE R64, R14, 0x2, R62 ;  /* 0x000000020e407825 */ /* 0x000fe200078e023e */
[----:B------:R-:W-:-:S03]  /*1260*/  PRMT R86, RZ, 0x7610, R86 ;  /* 0x00007610ff567816 */ /* 0x000fc60000000056 */
[----:B-1----:R-:W-:Y:S01]  /*1270*/  IMAD.WIDE R68, R15, 0x2, R62 ;  /* 0x000000020f447825 */ /* 0x002fe200078e023e */
[----:B------:R-:W-:-:S03]  /*1280*/  PRMT R84, RZ, 0x7610, R84 ;  /* 0x00007610ff547816 */ /* 0x000fc60000000054 */
[----:B------:R-:W5:Y:S04]  /*1290*/  @P1 LDG.E.U16 R86, desc[UR12][R64.64] ;  /* 0x0000000c40561981 */ /* 0x000f68000c1e1500 */
[----:B------:R0:W5:Y:S01]  /*12a0*/  @P0 LDG.E.U16 R87, desc[UR12][R68.64] ;  /* 0x0000000c44570981 */ /* 0x000162000c1e1500 */
[----:B------:R-:W-:Y:S01]  /*12b0*/  ISETP.GT.AND P0, PT, R8, 0xd, PT ;  /* 0x0000000d0800780c */ /* 0x000fe20003f04270 */
[----:B------:R-:W-:Y:S01]  /*12c0*/  IMAD.WIDE R66, R16, 0x2, R62 ;  /* 0x0000000210427825 */ /* 0x000fe200078e023e */
[----:B------:R-:W-:Y:S02]  /*12d0*/  ISETP.GT.AND P1, PT, R8, 0xe, PT ;  /* 0x0000000e0800780c */ /* 0x000fe40003f24270 */
[----:B------:R-:W-:Y:S02]  /*12e0*/  PRMT R91, RZ, 0x7610, R91 ;  /* 0x00007610ff5b7816 */ /* 0x000fe4000000005b */
[----:B------:R1:W5:Y:S01]  /*12f0*/  @P2 LDG.E.U16 R84, desc[UR12][R66.64] ;  /* 0x0000000c42542981 */ /* 0x000362000c1e1500 */
[----:B------:R-:W-:Y:S01]  /*1300*/  PRMT R90, RZ, 0x7610, R90 ;  /* 0x00007610ff5a7816 */ /* 0x000fe2000000005a */
[----:B0-----:R-:W-:-:S07]  /*1310*/  IMAD.WIDE R68, R12, 0x2, R62 ;  /* 0x000000020c447825 */ /* 0x001fce00078e023e */
[----:B------:R0:W5:Y:S01]  /*1320*/  @P1 LDG.E.U16 R90, desc[UR12][R68.64] ;  /* 0x0000000c445a1981 */ /* 0x000162000c1e1500 */
[----:B-1----:R-:W-:-:S05]  /*1330*/  IMAD.WIDE R66, R13, 0x2, R62 ;  /* 0x000000020d427825 */ /* 0x002fca00078e023e */
[----:B------:R-:W5:Y:S01]  /*1340*/  @P0 LDG.E.U16 R91, desc[UR12][R66.64] ;  /* 0x0000000c425b0981 */ /* 0x000f62000c1e1500 */
[----:B------:R-:W-:Y:S02]  /*1350*/  ISETP.GT.AND P0, PT, R8, RZ, PT ;  /* 0x000000ff0800720c */ /* 0x000fe40003f04270 */
[----:B0-----:R-:W-:-:S11]  /*1360*/  PRMT R69, RZ, 0x7610, R69 ;  /* 0x00007610ff457816 */ /* 0x001fd60000000045 */
[----:B------:R-:W2:Y:S01]  /*1370*/  @P0 LDG.E.U16 R69, desc[UR12][R62.64] ;  /* 0x0000000c3e450981 */ /* 0x000ea2000c1e1500 */
[----:B------:R-:W-:Y:S01]  /*1380*/  ISETP.GT.AND P2, PT, R8, 0xf, PT ;  /* 0x0000000f0800780c */ /* 0x000fe20003f44270 */
[----:B------:R-:W-:Y:S01]  /*1390*/  IMAD.WIDE R64, R11, 0x2, R62 ;  /* 0x000000020b407825 */ /* 0x000fe200078e023e */
[----:B------:R-:W-:-:S11]  /*13a0*/  PRMT R92, RZ, 0x7610, R92 ;  /* 0x00007610ff5c7816 */ /* 0x000fd6000000005c */
[----:B------:R0:W5:Y:S01]  /*13b0*/  @P2 LDG.E.U16 R92, desc[UR12][R64.64] ;  /* 0x0000000c405c2981 */ /* 0x000162000c1e1500 */
[----:B------:R-:W-:Y:S01]  /*13c0*/  BAR.SYNC.DEFER_BLOCKING 0x0 ;  /* 0x0000000000007b1d */ /* 0x000fe20000010000 */
[----:B------:R-:W-:-:S05]  /*13d0*/  ISETP.GE.AND P0, PT, R5, R8, PT ;  /* 0x000000080500720c */ /* 0x000fca0003f06270 */
[----:B---3--:R1:W-:Y:S02]  /*13e0*/  STS.U16 [R2+UR6+0x400], R89 ;  /* 0x0004005902007988 */ /* 0x0083e40008000406 */
[----:B-1----:R-:W-:Y:S02]  /*13f0*/  IMAD.MOV.U32 R89, RZ, RZ, R93 ;  /* 0x000000ffff597224 */ /* 0x002fe400078e005d */
[----:B0-----:R-:W-:Y:S01]  /*1400*/  IMAD.WIDE R64, R75, 0x2, R88 ;  /* 0x000000024b407825 */ /* 0x001fe200078e0258 */
[----:B------:R-:W-:-:S03]  /*1410*/  PRMT R93, RZ, 0x7610, R93 ;  /* 0x00007610ff5d7816 */ /* 0x000fc6000000005d */
[----:B------:R-:W-:-:S05]  /*1420*/  IMAD.WIDE R66, R76, 0x2, R88 ;  /* 0x000000024c427825 */ /* 0x000fca00078e0258 */
[----:B------:R0:W3:Y:S02]  /*1430*/  @!P0 LDG.E.U16 R93, desc[UR12][R66.64] ;  /* 0x0000000c425d8981 */ /* 0x0000e4000c1e1500 */
[----:B0-----:R-:W-:Y:S02]  /*1440*/  IMAD.WIDE R66, R73, 0x2, R88 ;  /* 0x0000000249427825 */ /* 0x001fe400078e0258 */
[----:B--2---:R-:W-:Y:S04]  /*1450*/  STS.U16 [R2+UR6], R69 ;  /* 0x0000004502007988 */ /* 0x004fe80008000406 */
[----:B------:R0:W-:Y:S02]  /*1460*/  STS.U16 [R58+UR6+0x80], R83 ;  /* 0x000080533a007988 */ /* 0x0001e40008000406 */
[----:B0-----:R-:W-:Y:S01]  /*1470*/  PRMT R83, RZ, 0x7610, R83 ;  /* 0x00007610ff537816 */ /* 0x001fe20000000053 */
[----:B------:R-:W-:-:S05]  /*1480*/  IMAD.WIDE R68, R74, 0x2, R88 ;  /* 0x000000024a447825 */ /* 0x000fca00078e0258 */
[----:B------:R0:W2:Y:S02]  /*1490*/  @!P0 LDG.E.U16 R83, desc[UR12][R64.64] ;  /* 0x0000000c40538981 */ /* 0x0000a4000c1e1500 */
[----:B0-----:R-:W-:-:S06]  /*14a0*/  PRMT R65, RZ, 0x7610, R65 ;  /* 0x00007610ff417816 */ /* 0x001fcc0000000041 */
[----:B------:R0:W2:Y:S02]  /*14b0*/  @!P0 LDG.E.U16 R65, desc[UR12][R68.64] ;  /* 0x0000000c44418981 */ /* 0x0000a4000c1e1500 */
[----:B0-----:R-:W-:-:S06]  /*14c0*/  PRMT R69, RZ, 0x7610, R69 ;  /* 0x00007610ff457816 */ /* 0x001fcc0000000045 */
[----:B------:R-:W2:Y:S04]  /*14d0*/  @!P0 LDG.E.U16 R69, desc[UR12][R66.64] ;  /* 0x0000000c42458981 */ /* 0x000ea8000c1e1500 */
[----:B----4-:R-:W-:Y:S04]  /*14e0*/  STS.U16 [R58+UR6+0x480], R85 ;  /* 0x000480553a007988 */ /* 0x010fe80008000406 */
[----:B------:R-:W-:Y:S04]  /*14f0*/  STS.U16 [R59+UR6+0x100], R78 ;  /* 0x0001004e3b007988 */ /* 0x000fe80008000406 */
[----:B-----5:R-:W-:Y:S04]  /*1500*/  STS.U16 [R59+UR6+0x500], R84 ;  /* 0x000500543b007988 */ /* 0x020fe80008000406 */
[----:B------:R-:W-:Y:S04]  /*1510*/  STS.U16 [R60+UR6+0x180], R77 ;  /* 0x0001804d3c007988 */ /* 0x000fe80008000406 */
        /* <DEDUP_REMOVED lines=8> */
[----:B------:R-:W-:Y:S01]  /*15a0*/  STS.U16 [R72+UR6+0x780], R92 ;  /* 0x0007805c48007988 */ /* 0x000fe20008000406 */
[----:B------:R-:W-:Y:S01]  /*15b0*/  UMOV UR16, UR4 ;  /* 0x0000000400107c82 */ /* 0x000fe20008000000 */
[----:B------:R-:W-:Y:S01]  /*15c0*/  UMOV UR17, 0x40000040 ;  /* 0x4000004000117882 */ /* 0x000fe20000000000 */
[----:B------:R-:W-:Y:S01]  /*15d0*/  UMOV UR10, UR18 ;  /* 0x00000012000a7c82 */ /* 0x000fe20008000000 */
[----:B------:R-:W-:Y:S01]  /*15e0*/  UMOV UR11, UR19 ;  /* 0x00000013000b7c82 */ /* 0x000fe20008000000 */
[----:B------:R-:W-:-:S05]  /*15f0*/  VIADD R57, R57, 0xffffffff ;  /* 0xffffffff39397836 */ /* 0x000fca0000000000 */
[----:B------:R-:W-:Y:S01]  /*1600*/  ISETP.NE.U32.AND P0, PT, R57, RZ, PT ;  /* 0x000000ff3900720c */ /* 0x000fe20003f05070 */
[----:B------:R-:W-:-:S04]  /*1610*/  IMAD.WIDE R88, R9, 0x2, R88 ;  /* 0x0000000209587825 */ /* 0x000fc800078e0258 */
[----:B------:R-:W-:-:S04]  /*1620*/  IMAD.WIDE R62, R10, 0x2, R62 ;  /* 0x000000020a3e7825 */ /* 0x000fc800078e023e */
[----:B------:R-:W-:Y:S01]  /*1630*/  VIADD R8, R8, 0xfffffff0 ;  /* 0xfffffff008087836 */ /* 0x000fe20000000000 */
[----:B---3--:R0:W-:Y:S04]  /*1640*/  STS.U16 [R0+UR6+0x1000], R93 ;  /* 0x0010005d00007988 */ /* 0x0081e80008000406 */
[----:B--2---:R1:W-:Y:S04]  /*1650*/  STS.U16 [R0+UR6+0x1100], R83 ;  /* 0x0011005300007988 */ /* 0x0043e80008000406 */
[----:B------:R1:W-:Y:S04]  /*1660*/  STS.U16 [R0+UR6+0x1200], R65 ;  /* 0x0012004100007988 */ /* 0x0003e80008000406 */
[----:B------:R1:W-:Y:S01]  /*1670*/  STS.U16 [R0+UR6+0x1300], R69 ;  /* 0x0013004500007988 */ /* 0x0003e20008000406 */
[----:B------:R2:W-:Y:S06]  /*1680*/  MEMBAR.ALL.CTA ;  /* 0x0000000000007992 */ /* 0x0005ec0000008000 */
[----:B--2---:R-:W2:Y:S02]  /*1690*/  FENCE.VIEW.ASYNC.S ;  /* 0x00000000000073c6 */ /* 0x004ea40000000000 */
[----:B--2---:R-:W-:Y:S06]  /*16a0*/  BAR.SYNC.DEFER_BLOCKING 0x0 ;  /* 0x0000000000007b1d */ /* 0x004fec0000010000 */
[----:B------:R-:W-:-:S06]  /*16b0*/  WARPGROUP.ARRIVE ;  /* 0x00000000000079c5 */ /* 0x000fcc0000000000 */
[----:B------:R-:W-:Y:S04]  /*16c0*/  HGMMA.64x32x16.F32.BF16 R40, gdesc[UR16].tnspA, R40 ;  /* 0x20600000102879f0 */ /* 0x000fe80008701828 */
[----:B------:R-:W-:Y:S01]  /*16d0*/  HGMMA.64x32x16.F32.BF16 R24, gdesc[UR8].tnspA, R24, gsb0 ;  /* 0x20600000081879f0 */ /* 0x000fe20008001818 */
[----:B0-----:R-:W-:Y:S02]  /*16e0*/  IMAD.MOV.U32 R93, RZ, RZ, R89 ;  /* 0x000000ffff5d7224 */ /* 0x001fe400078e0059 */
[----:B------:R-:W-:Y:S02]  /*16f0*/  WARPGROUP.DEPBAR.LE gsb0, 0x0 ;  /* 0x00008000000079c5 */ /* 0x000fe40000010000 */
[----:B-1----:R-:W-:Y:S05]  /*1700*/  @P0 BRA `(.L_x_1) ;  /* 0xfffffff8002c0947 */ /* 0x002fea000383ffff */
[----:B------:R-:W-:Y:S02]  /*1710*/  F2FP.BF16.F32.PACK_AB R39, R39, R38 ;  /* 0x000000262727723e */ /* 0x000fe400000010ff */
[----:B------:R-:W-:Y:S02]  /*1720*/  F2FP.BF16.F32.PACK_AB R35, R35, R34 ;  /* 0x000000222323723e */ /* 0x000fe400000010ff */
[----:B------:R-:W-:Y:S02]  /*1730*/  F2FP.BF16.F32.PACK_AB R31, R31, R30 ;  /* 0x0000001e1f1f723e */ /* 0x000fe400000010ff */
[----:B------:R-:W-:Y:S02]  /*1740*/  F2FP.BF16.F32.PACK_AB R27, R27, R26 ;  /* 0x0000001a1b1b723e */ /* 0x000fe400000010ff */
[----:B------:R-:W-:Y:S02]  /*1750*/  F2FP.BF16.F32.PACK_AB R38, R37, R36 ;  /* 0x000000242526723e */ /* 0x000fe400000010ff */
[----:B------:R-:W-:-:S02]  /*1760*/  F2FP.BF16.F32.PACK_AB R34, R33, R32 ;  /* 0x000000202122723e */ /* 0x000fc400000010ff */
        /* <DEDUP_REMOVED lines=9> */
[----:B------:R-:W-:-:S07]  /*1800*/  F2FP.BF16.F32.PACK_AB R24, R41, R40 ;  /* 0x000000282918723e */ /* 0x000fce00000010ff */
.L_x_0:
[----:B------:R-:W-:Y:S01]  /*1810*/  BAR.SYNC.DEFER_BLOCKING 0x0 ;  /* 0x0000000000007b1d */ /* 0x000fe20000010000 */
[----:B------:R-:W-:Y:S01]  /*1820*/  IMAD.SHL.U32 R0, R7, 0x8, RZ ;  /* 0x0000000807007824 */ /* 0x000fe200078e00ff */
[----:B------:R-:W-:Y:S01]  /*1830*/  LEA R5, R5, UR6, 0x4 ;  /* 0x0000000605057c11 */ /* 0x000fe2000f8e20ff */
[----:B------:R-:W-:Y:S01]  /*1840*/  IMAD.SHL.U32 R7, R7, 0x40, RZ ;  /* 0x0000004007077824 */ /* 0x000fe200078e00ff */
[----:B------:R-:W-:Y:S01]  /*1850*/  LEA R6, R6, UR6, 0x4 ;  /* 0x0000000606067c11 */ /* 0x000fe2000f8e20ff */
[----:B------:R-:W-:Y:S01]  /*1860*/  VIADD R2, R4, 0x3 ;  /* 0x0000000304027836 */ /* 0x000fe20000000000 */
[----:B------:R-:W-:Y:S01]  /*1870*/  LOP3.LUT R0, R0, 0x300, RZ, 0xc0, !PT ;  /* 0x0000030000007812 */ /* 0x000fe200078ec0ff */
[----:B------:R-:W-:Y:S01]  /*1880*/  ULDC.64 UR6, c[0x0][0x228] ;  /* 0x00008a0000067ab9 */ /* 0x000fe20000000a00 */
[----:B------:R-:W-:Y:S01]  /*1890*/  LOP3.LUT R7, R7, 0x400, RZ, 0xc0, !PT ;  /* 0x0000040007077812 */ /* 0x000fe200078ec0ff */
[----:B------:R-:W-:Y:S01]  /*18a0*/  ULDC UR4, c[0x0][0x244] ;  /* 0x0000910000047ab9 */ /* 0x000fe20000000800 */
[C---:B------:R-:W-:Y:S01]  /*18b0*/  ISETP.GE.AND P0, PT, R3.reuse, UR6, PT ;  /* 0x0000000603007c0c */ /* 0x040fe2000bf06270 */
[----:B------:R-:W-:Y:S01]  /*18c0*/  IMAD R3, R3, UR4, RZ ;  /* 0x0000000403037c24 */ /* 0x000fe2000f8e02ff */
[----:B------:R-:W-:Y:S01]  /*18d0*/  IADD3 R40, R0, R5, R7 ;  /* 0x0000000500287210 */ /* 0x000fe20007ffe007 */
[C---:B------:R-:W-:Y:S01]  /*18e0*/  VIADD R0, R4.reuse, 0x1 ;  /* 0x0000000104007836 */ /* 0x040fe20000000000 */
[----:B------:R-:W-:Y:S01]  /*18f0*/  ULDC.64 UR4, c[0x0][0x220] ;  /* 0x0000880000047ab9 */ /* 0x000fe20000000a00 */
[----:B------:R-:W-:Y:S01]  /*1900*/  VIADD R5, R4, 0x2 ;  /* 0x0000000204057836 */ /* 0x000fe20000000000 */
[----:B------:R-:W-:Y:S01]  /*1910*/  ULDC UR6, c[0x0][0x248] ;  /* 0x0000920000067ab9 */ /* 0x000fe20000000800 */
[----:B------:R-:W-:-:S02]  /*1920*/  ISETP.LT.AND P3, PT, R2, UR7, !P0 ;  /* 0x0000000702007c0c */ /* 0x000fc4000c761270 */
[----:B------:R-:W-:Y:S01]  /*1930*/  ISETP.LT.AND P4, PT, R0, UR7, !P0 ;  /* 0x0000000700007c0c */ /* 0x000fe2000c781270 */
[C---:B------:R-:W-:Y:S01]  /*1940*/  VIADD R0, R4.reuse, 0x4 ;  /* 0x0000000404007836 */ /* 0x040fe20000000000 */
[----:B------:R-:W-:Y:S01]  /*1950*/  ISETP.LT.AND P2, PT, R5, UR7, !P0 ;  /* 0x0000000705007c0c */ /* 0x000fe2000c741270 */
[----:B------:R-:W-:Y:S01]  /*1960*/  IMAD R5, R4, UR6, RZ ;  /* 0x0000000604057c24 */ /* 0x000fe2000f8e02ff */
[----:B------:R0:W-:Y:S01]  /*1970*/  STSM.16.M88.4 [R40], R24 ;  /* 0x0000001828007844 */ /* 0x0001e20000000200 */
[----:B------:R-:W-:Y:S01]  /*1980*/  BAR.SYNC.DEFER_BLOCKING 0x0 ;  /* 0x0000000000007b1d */ /* 0x000fe20000010000 */
[----:B------:R-:W-:Y:S01]  /*1990*/  ISETP.LT.AND P1, PT, R0, UR7, !P0 ;  /* 0x0000000700007c0c */ /* 0x000fe2000c721270 */
[----:B------:R-:W-:Y:S01]  /*19a0*/  VIADD R7, R5, UR6 ;  /* 0x0000000605077c36 */ /* 0x000fe20008000000 */
[----:B------:R-:W-:-:S04]  /*19b0*/  LEA R0, P5, R3, UR4, 0x1 ;  /* 0x0000000403007c11 */ /* 0x000fc8000f8a08ff */
[----:B------:R-:W-:Y:S01]  /*19c0*/  LEA.HI.X.SX32 R2, R3, UR5, 0x1, P5 ;  /* 0x0000000503027c11 */ /* 0x000fe2000a8f0eff */
[C---:B------:R-:W-:Y:S01]  /*19d0*/  VIADD R3, R4.reuse, 0x5 ;  /* 0x0000000504037836 */ /* 0x040fe20000000000 */
[----:B------:R-:W-:Y:S02]  /*19e0*/  ISETP.LT.AND P5, PT, R4, UR7, !P0 ;  /* 0x0000000704007c0c */ /* 0x000fe4000c7a1270 */
[----:B------:R-:W-:-:S04]  /*19f0*/  LEA R20, P6, R5, R0, 0x1 ;  /* 0x0000000005147211 */ /* 0x000fc800078c08ff */
[----:B------:R-:W-:Y:S01]  /*1a00*/  LEA.HI.X.SX32 R21, R5, R2, 0x1, P6 ;  /* 0x0000000205157211 */ /* 0x000fe200030f0eff */
[C---:B------:R-:W-:Y:S01]  /*1a10*/  VIADD R5, R7.reuse, UR6 ;  /* 0x0000000607057c36 */ /* 0x040fe20008000000 */
[----:B------:R-:W-:-:S04]  /*1a20*/  LEA R22, P6, R7, R0, 0x1 ;  /* 0x0000000007167211 */ /* 0x000fc800078c08ff */
[----:B------:R-:W-:Y:S01]  /*1a30*/  LEA.HI.X.SX32 R23, R7, R2, 0x1, P6 ;  /* 0x0000000207177211 */ /* 0x000fe200030f0eff */
[C---:B------:R-:W-:Y:S01]  /*1a40*/  VIADD R7, R5.reuse, UR6 ;  /* 0x0000000605077c36 */ /* 0x040fe20008000000 */
[C---:B0-----:R-:W-:Y:S01]  /*1a50*/  LEA R24, P6, R5.reuse, R0, 0x1 ;  /* 0x0000000005187211 */ /* 0x041fe200078c08ff */
[----:B------:R-:W0:Y:S03]  /*1a60*/  LDS.128 R16, [R6] ;  /* 0x0000000006107984 */ /* 0x000e260000000c00 */
[----:B------:R-:W-:Y:S01]  /*1a70*/  LEA.HI.X.SX32 R25, R5, R2, 0x1, P6 ;  /* 0x0000000205197211 */ /* 0x000fe200030f0eff */
[----:B------:R-:W-:Y:S01]  /*1a80*/  BAR.SYNC.DEFER_BLOCKING 0x0 ;  /* 0x0000000000007b1d */ /* 0x000fe20000010000 */
[----:B------:R-:W-:-:S05]  /*1a90*/  VIADD R5, R4, 0x1d ;  /* 0x0000001d04057836 */ /* 0x000fca0000000000 */
[----:B------:R-:W-:Y:S02]  /*1aa0*/  STSM.16.M88.4 [R40], R28 ;  /* 0x0000001c28007844 */ /* 0x000fe40000000200 */
[----:B------:R-:W-:Y:S06]  /*1ab0*/  BAR.SYNC.DEFER_BLOCKING 0x0 ;  /* 0x0000000000007b1d */ /* 0x000fec0000010000 */
[----:B------:R-:W1:Y:S02]  /*1ac0*/  LDS.128 R12, [R6] ;  /* 0x00000000060c7984 */ /* 0x000e640000000c00 */
[----:B------:R-:W-:Y:S06]  /*1ad0*/  BAR.SYNC.DEFER_BLOCKING 0x0 ;  /* 0x0000000000007b1d */ /* 0x000fec0000010000 */
[----:B------:R-:W-:Y:S02]  /*1ae0*/  STSM.16.M88.4 [R40], R32 ;  /* 0x0000002028007844 */ /* 0x000fe40000000200 */
[----:B------:R-:W-:Y:S06]  /*1af0*/  BAR.SYNC.DEFER_BLOCKING 0x0 ;  /* 0x0000000000007b1d */ /* 0x000fec0000010000 */
[----:B------:R-:W2:Y:S02]  /*1b00*/  LDS.128 R8, [R6] ;  /* 0x0000000006087984 */ /* 0x000ea40000000c00 */
[----:B------:R-:W-:Y:S06]  /*1b10*/  BAR.SYNC.DEFER_BLOCKING 0x0 ;  /* 0x0000000000007b1d */ /* 0x000fec0000010000 */
[----:B------:R-:W-:Y:S02]  /*1b20*/  STSM.16.M88.4 [R40], R36 ;  /* 0x0000002428007844 */ /* 0x000fe40000000200 */
[----:B------:R-:W-:Y:S06]  /*1b30*/  BAR.SYNC.DEFER_BLOCKING 0x0 ;  /* 0x0000000000007b1d */ /* 0x000fec0000010000 */
[----:B0-----:R0:W-:Y:S01]  /*1b40*/  @P5 STG.E.U16 desc[UR12][R20.64], R16 ;  /* 0x0000001014005986 */ /* 0x0011e2000c10150c */
[----:B------:R-:W-:Y:S01]  /*1b50*/  ISETP.LT.AND P5, PT, R3, UR7, !P0 ;  /* 0x0000000703007c0c */ /* 0x000fe2000c7a1270 */
[----:B------:R-:W-:Y:S01]  /*1b60*/  VIADD R3, R4, 0x6 ;  /* 0x0000000604037836 */ /* 0x000fe20000000000 */
[----:B0-----:R-:W-:-:S02]  /*1b70*/  PRMT R21, R16, 0x7632, R21 ;  /* 0x0000763210157816 */ /* 0x001fc40000000015 */
[----:B------:R-:W-:-:S03]  /*1b80*/  LEA R20, P6, R7, R0, 0x1 ;  /* 0x0000000007147211 */ /* 0x000fc600078c08ff */
[----:B------:R0:W-:Y:S01]  /*1b90*/  @P4 STG.E.U16 desc[UR12][R22.64], R21 ;  /* 0x0000001516004986 */ /* 0x0001e2000c10150c */
[----:B------:R-:W-:Y:S01]  /*1ba0*/  ISETP.LT.AND P4, PT, R3, UR7, !P0 ;  /* 0x0000000703007c0c */ /* 0x000fe2000c781270 */
[----:B------:R-:W-:Y:S02]  /*1bb0*/  VIADD R3, R7, UR6 ;  /* 0x0000000607037c36 */ /* 0x000fe40008000000 */
[----:B------:R3:W-:Y:S01]  /*1bc0*/  @P2 STG.E.U16 desc[UR12][R24.64], R17 ;  /* 0x0000001118002986 */ /* 0x0007e2000c10150c */
[----:B------:R-:W-:Y:S01]  /*1bd0*/  ISETP.LT.AND P2, PT, R5, UR7, !P0 ;  /* 0x0000000705007c0c */ /* 0x000fe2000c741270 */
[----:B------:R-:W-:Y:S01]  /*1be0*/  VIADD R5, R3, UR6 ;  /* 0x0000000603057c36 */ /* 0x000fe20008000000 */
[----:B0-----:R-:W-:Y:S01]  /*1bf0*/  LEA.HI.X.SX32 R21, R7, R2, 0x1, P6 ;  /* 0x0000000207157211 */ /* 0x001fe200030f0eff */
[----:B------:R-:W-:Y:S01]  /*1c00*/  VIADD R7, R4, 0x1c ;  /* 0x0000001c04077836 */ /* 0x000fe20000000000 */
[----:B------:R-:W-:Y:S02]  /*1c10*/  PRMT R23, R17, 0x7632, R23 ;  /* 0x0000763211177816 */ /* 0x000fe40000000017 */
[----:B------:R-:W-:-:S02]  /*1c20*/  LEA R26, P6, R3, R0, 0x1 ;  /* 0x00000000031a7211 */ /* 0x000fc400078c08ff */
[----:B---3--:R-:W-:Y:S01]  /*1c30*/  PRMT R17, R18, 0x7632, R17 ;  /* 0x0000763212117816 */ /* 0x008fe20000000011 */
[----:B------:R0:W-:Y:S01]  /*1c40*/  @P3 STG.E.U16 desc[UR12][R20.64], R23 ;  /* 0x0000001714003986 */ /* 0x0001e2000c10150c */
[----:B------:R-:W-:Y:S01]  /*1c50*/  LEA.HI.X.SX32 R27, R3, R2, 0x1, P6 ;  /* 0x00000002031b7211 */ /* 0x000fe200030f0eff */
[----:B------:R-:W-:Y:S01]  /*1c60*/  VIADD R3, R5, UR6 ;  /* 0x0000000605037c36 */ /* 0x000fe20008000000 */
[----:B------:R-:W-:Y:S01]  /*1c70*/  ISETP.LT.AND P3, PT, R7, UR7, !P0 ;  /* 0x0000000707007c0c */ /* 0x000fe2000c761270 */
[C---:B------:R-:W-:Y:S01]  /*1c80*/  VIADD R7, R4.reuse, 0x8 ;  /* 0x0000000804077836 */ /* 0x040fe20000000000 */
[----:B------:R-:W-:Y:S01]  /*1c90*/  LEA R22, P6, R5, R0, 0x1 ;  /* 0x0000000005167211 */ /* 0x000fe200078c08ff */
[----:B------:R-:W-:Y:S03]  /*1ca0*/  @P1 STG.E.U16 desc[UR12][R26.64], R18 ;  /* 0x000000121a001986 */ /* 0x000fe6000c10150c */
[----:B------:R-:W-:Y:S01]  /*1cb0*/  ISETP.LT.AND P1, PT, R7, UR7, !P0 ;  /* 0x0000000707007c0c */ /* 0x000fe2000c721270 */
[----:B------:R-:W-:Y:S01]  /*1cc0*/  VIADD R7, R4, 0x7 ;  /* 0x0000000704077836 */ /* 0x000fe20000000000 */
[----:B0-----:R-:W-:Y:S01]  /*1cd0*/  LEA.HI.X.SX32 R23, R5, R2, 0x1, P6 ;  /* 0x0000000205177211 */ /* 0x001fe200030f0eff */
[C---:B------:R-:W-:Y:S01]  /*1ce0*/  VIADD R5, R3.reuse, UR6 ;  /* 0x0000000603057c36 */ /* 0x040fe20008000000 */
[----:B------:R-:W-:-:S03]  /*1cf0*/  LEA R16, P6, R3, R0, 0x1 ;  /* 0x0000000003107211 */ /* 0x000fc600078c08ff */
[----:B------:R0:W-:Y:S01]  /*1d00*/  @P5 STG.E.U16 desc[UR12][R22.64], R17 ;  /* 0x0000001116005986 */ /* 0x0001e2000c10150c */
        /* <DEDUP_REMOVED lines=8> */
[----:B------:R-:W-:Y:S01]  /*1d90*/  LEA.HI.X.SX32 R21, R5, R2, 0x1, P6 ;  /* 0x0000000205157211 */ /* 0x000fe200030f0eff */
[C---:B------:R-:W-:Y:S01]  /*1da0*/  VIADD R5, R3.reuse, UR6 ;  /* 0x0000000603057c36 */ /* 0x040fe20008000000 */
[----:B------:R-:W-:-:S04]  /*1db0*/  LEA R24, P6, R3, R0, 0x1 ;  /* 0x0000000003187211 */ /* 0x000fc800078c08ff */
[----:B------:R-:W-:Y:S01]  /*1dc0*/  LEA.HI.X.SX32 R25, R3, R2, 0x1, P6 ;  /* 0x0000000203197211 */ /* 0x000fe200030f0eff */
[----:B------:R-:W-:Y:S01]  /*1dd0*/  VIADD R3, R5, UR6 ;  /* 0x0000000605037c36 */ /* 0x000fe20008000000 */
[----:B------:R-:W-:Y:S01]  /*1de0*/  ISETP.LT.AND P6, PT, R7, UR7, !P0 ;  /* 0x0000000707007c0c */ /* 0x000fe2000c7c1270 */
[----:B------:R-:W-:Y:S01]  /*1df0*/  VIADD R7, R4, 0xc ;  /* 0x0000000c04077836 */ /* 0x000fe20000000000 */
[----:B0-----:R-:W-:Y:S02]  /*1e00*/  PRMT R17, R19, 0x7632, R17 ;  /* 0x0000763213117816 */ /* 0x001fe40000000011 */
[----:B-1----:R-:W-:-:S03]  /*1e10*/  PRMT R19, R12, 0x7632, R19 ;  /* 0x000076320c137816 */ /* 0x002fc60000000013 */
[----:B------:R0:W-:Y:S01]  /*1e20*/  @P5 STG.E.U16 desc[UR12][R20.64], R17 ;  /* 0x0000001114005986 */ /* 0x0001e2000c10150c */
[----:B------:R-:W-:-:S03]  /*1e30*/  LEA R22, P5, R5, R0, 0x1 ;  /* 0x0000000005167211 */ /* 0x000fc600078a08ff */
[----:B------:R-:W-:Y:S01]  /*1e40*/  @P1 STG.E.U16 desc[UR12][R24.64], R12 ;  /* 0x0000000c18001986 */ /* 0x000fe2000c10150c */
[----:B------:R-:W-:Y:S01]  /*1e50*/  LEA.HI.X.SX32 R23, R5, R2, 0x1, P5 ;  /* 0x0000000205177211 */ /* 0x000fe200028f0eff */
[----:B------:R-:W-:Y:S01]  /*1e60*/  VIADD R5, R3, UR6 ;  /* 0x0000000603057c36 */ /* 0x000fe20008000000 */
[----:B------:R-:W-:Y:S01]  /*1e70*/  ISETP.LT.AND P1, PT, R7, UR7, !P0 ;  /* 0x0000000707007c0c */ /* 0x000fe2000c721270 */
[C---:B------:R-:W-:Y:S01]  /*1e80*/  VIADD R7, R4.reuse, 0xb ;  /* 0x0000000b04077836 */ /* 0x040fe20000000000 */
[----:B------:R-:W-:Y:S01]  /*1e90*/  LEA R16, P5, R3, R0, 0x1 ;  /* 0x0000000003107211 */ /* 0x000fe200078a08ff */
[----:B------:R1:W-:Y:S03]  /*1ea0*/  @P4 STG.E.U16 desc[UR12][R22.64], R19 ;  /* 0x0000001316004986 */ /* 0x0003e6000c10150c */
        /* <DEDUP_REMOVED lines=8> */
[----:B-1----:R-:W-:Y:S01]  /*1f30*/  LEA.HI.X.SX32 R19, R5, R2, 0x1, P5 ;  /* 0x0000000205137211 */ /* 0x002fe200028f0eff */
[C---:B------:R-:W-:Y:S01]  /*1f40*/  VIADD R5, R3.reuse, UR6 ;  /* 0x0000000603057c36 */ /* 0x040fe20008000000 */
[----:B------:R-:W-:-:S04]  /*1f50*/  LEA R20, P5, R3, R0, 0x1 ;  /* 0x0000000003147211 */ /* 0x000fc800078a08ff */
[----:B------:R-:W-:Y:S01]  /*1f60*/  LEA.HI.X.SX32 R21, R3, R2, 0x1, P5 ;  /* 0x0000000203157211 */ /* 0x000fe200028f0eff */
[C---:B------:R-:W-:Y:S01]  /*1f70*/  VIADD R3, R5.reuse, UR6 ;  /* 0x0000000605037c36 */ /* 0x040fe20008000000 */
[----:B------:R-:W-:Y:S02]  /*1f80*/  LEA R22, P5, R5, R0, 0x1 ;  /* 0x0000000005167211 */ /* 0x000fe400078a08ff */
[----:B0-----:R-:W-:Y:S02]  /*1f90*/  PRMT R17, R13, 0x7632, R17 ;  /* 0x000076320d117816 */ /* 0x001fe40000000011 */
[----:B------:R-:W-:Y:S01]  /*1fa0*/  LEA.HI.X.SX32 R23, R5, R2, 0x1, P5 ;  /* 0x0000000205177211 */ /* 0x000fe200028f0eff */
[----:B------:R-:W-:Y:S01]  /*1fb0*/  VIADD R5, R3, UR6 ;  /* 0x0000000603057c36 */ /* 0x000fe20008000000 */
[----:B------:R-:W-:Y:S01]  /*1fc0*/  PRMT R13, R14, 0x7632, R13 ;  /* 0x000076320e0d7816 */ /* 0x000fe2000000000d */
[----:B------:R0:W-:Y:S01]  /*1fd0*/  @P4 STG.E.U16 desc[UR12][R18.64], R17 ;  /* 0x0000001112004986 */ /* 0x0001e2000c10150c */
[----:B------:R-:W-:Y:S01]  /*1fe0*/  ISETP.LT.AND P4, PT, R7, UR7, !P0 ;  /* 0x0000000707007c0c */ /* 0x000fe2000c781270 */
[C---:B------:R-:W-:Y:S01]  /*1ff0*/  VIADD R7, R4.reuse, 0x10 ;  /* 0x0000001004077836 */ /* 0x040fe20000000000 */
[-C--:B------:R-:W-:Y:S01]  /*2000*/  LEA R12, P5, R3, R0.reuse, 0x1 ;  /* 0x00000000030c7211 */ /* 0x080fe200078a08ff */
[----:B------:R-:W-:Y:S03]  /*2010*/  @P1 STG.E.U16 desc[UR12][R20.64], R14 ;  /* 0x0000000e14001986 */ /* 0x000fe6000c10150c */
[----:B------:R-:W-:Y:S01]  /*2020*/  ISETP.LT.AND P1, PT, R7, UR7, !P0 ;  /* 0x0000000707007c0c */ /* 0x000fe2000c721270 */
[----:B------:R-:W-:Y:S01]  /*2030*/  VIADD R7, R4, 0xf ;  /* 0x0000000f04077836 */ /* 0x000fe20000000000 */
[----:B------:R1:W-:Y:S01]  /*2040*/  @P6 STG.E.U16 desc[UR12][R22.64], R13 ;  /* 0x0000000d16006986 */ /* 0x0003e2000c10150c */
[----:B------:R-:W-:-:S04]  /*2050*/  LEA R16, P6, R5, R0, 0x1 ;  /* 0x0000000005107211 */ /* 0x000fc800078c08ff */
[-C--:B0-----:R-:W-:Y:S02]  /*2060*/  LEA.HI.X.SX32 R17, R5, R2.reuse, 0x1, P6 ;  /* 0x0000000205117211 */ /* 0x081fe400030f0eff */
[----:B-1----:R-:W-:Y:S01]  /*2070*/  LEA.HI.X.SX32 R13, R3, R2, 0x1, P5 ;  /* 0x00000002030d7211 */ /* 0x002fe200028f0eff */
[----:B------:R-:W-:Y:S01]  /*2080*/  VIADD R3, R5, UR6 ;  /* 0x0000000605037c36 */ /* 0x000fe20008000000 */
[----:B------:R-:W-:Y:S01]  /*2090*/  ISETP.LT.AND P5, PT, R7, UR7, !P0 ;  /* 0x0000000707007c0c */ /* 0x000fe2000c7a1270 */
[C---:B------:R-:W-:Y:S02]  /*20a0*/  VIADD R7, R4.reuse, 0x11 ;  /* 0x0000001104077836 */ /* 0x040fe40000000000 */
[----:B------:R0:W-:Y:S01]  /*20b0*/  @P4 STG.E.U16 desc[UR12][R12.64], R15 ;  /* 0x0000000f0c004986 */ /* 0x0001e2000c10150c */
[C---:B------:R-:W-:Y:S01]  /*20c0*/  LEA R18, P6, R3.reuse, R0, 0x1 ;  /* 0x0000000003127211 */ /* 0x040fe200078c08ff */
[----:B------:R-:W-:Y:S01]  /*20d0*/  VIADD R5, R3, UR6 ;  /* 0x0000000603057c36 */ /* 0x000fe20008000000 */
[----:B------:R-:W-:Y:S01]  /*20e0*/  ISETP.LT.AND P4, PT, R7, UR7, !P0 ;  /* 0x0000000707007c0c */ /* 0x000fe2000c781270 */
[----:B------:R-:W-:Y:S01]  /*20f0*/  VIADD R7, R4, 0x12 ;  /* 0x0000001204077836 */ /* 0x000fe20000000000 */
[----:B------:R-:W-:Y:S01]  /*2100*/  LEA.HI.X.SX32 R19, R3, R2, 0x1, P6 ;  /* 0x0000000203137211 */ /* 0x000fe200030f0eff */
[----:B------:R-:W-:-:S03]  /*2110*/  VIADD R3, R5, UR6 ;  /* 0x0000000605037c36 */ /* 0x000fc60008000000 */
[----:B------:R-:W-:Y:S01]  /*2120*/  ISETP.LT.AND P6, PT, R7, UR7, !P0 ;  /* 0x0000000707007c0c */ /* 0x000fe2000c7c1270 */
[----:B------:R-:W-:Y:S01]  /*2130*/  VIADD R7, R4, 0x15 ;  /* 0x0000001504077836 */ /* 0x000fe20000000000 */
[----:B0-----:R-:W-:-:S05]  /*2140*/  PRMT R13, R15, 0x7632, R13 ;  /* 0x000076320f0d7816 */ /* 0x001fca000000000d */
[----:B------:R0:W-:Y:S01]  /*2150*/  @P5 STG.E.U16 desc[UR12][R16.64], R13 ;  /* 0x0000000d10005986 */ /* 0x0001e2000c10150c */
[----:B------:R-:W-:-:S03]  /*2160*/  LEA R20, P5, R5, R0, 0x1 ;  /* 0x0000000005147211 */ /* 0x000fc600078a08ff */
[----:B--2---:R-:W-:Y:S01]  /*2170*/  @P1 STG.E.U16 desc[UR12][R18.64], R8 ;  /* 0x0000000812001986 */ /* 0x004fe2000c10150c */
[----:B------:R-:W-:Y:S01]  /*2180*/  LEA.HI.X.SX32 R21, R5, R2, 0x1, P5 ;  /* 0x0000000205157211 */ /* 0x000fe200028f0eff */
[C---:B------:R-:W-:Y:S01]  /*2190*/  VIADD R5, R4.reuse, 0x13 ;  /* 0x0000001304057836 */ /* 0x040fe20000000000 */
[----:B------:R-:W-:Y:S01]  /*21a0*/  LEA R22, P1, R3, R0, 0x1 ;  /* 0x0000000003167211 */ /* 0x000fe200078208ff */
[----:B------:R-:W1:Y:S01]  /*21b0*/  LDS.128 R12, [R6] ;  /* 0x00000000060c7984 */ /* 0x000e620000000c00 */
[----:B------:R-:W-:Y:S01]  /*21c0*/  ISETP.LT.AND P5, PT, R7, UR7, !P0 ;  /* 0x0000000707007c0c */ /* 0x000fe2000c7a1270 */
[----:B------:R-:W-:Y:S01]  /*21d0*/  VIADD R7, R4, 0x16 ;  /* 0x0000001604077836 */ /* 0x000fe20000000000 */
[C---:B------:R-:W-:Y:S01]  /*21e0*/  LEA.HI.X.SX32 R23, R3.reuse, R2, 0x1, P1 ;  /* 0x0000000203177211 */ /* 0x040fe200008f0eff */
[----:B------:R-:W-:Y:S01]  /*21f0*/  VIADD R3, R3, UR6 ;  /* 0x0000000603037c36 */ /* 0x000fe20008000000 */
[----:B0-----:R-:W-:Y:S02]  /*2200*/  PRMT R17, R8, 0x7632, R17 ;  /* 0x0000763208117816 */ /* 0x001fe40000000011 */
[----:B------:R-:W-:Y:S01]  /*2210*/  ISETP.LT.AND P1, PT, R5, UR7, !P0 ;  /* 0x0000000705007c0c */ /* 0x000fe2000c721270 */
[----:B------:R-:W-:-:S02]  /*2220*/  VIADD R5, R4, 0x14 ;  /* 0x0000001404057836 */ /* 0x000fc40000000000 */
[----:B------:R0:W-:Y:S03]  /*2230*/  @P4 STG.E.U16 desc[UR12][R20.64], R17 ;  /* 0x0000001114004986 */ /* 0x0001e6000c10150c */
[----:B------:R-:W-:Y:S01]  /*2240*/  ISETP.LT.AND P4, PT, R5, UR7, !P0 ;  /* 0x0000000705007c0c */ /* 0x000fe2000c781270 */
[----:B------:R2:W-:Y:S01]  /*2250*/  @P6 STG.E.U16 desc[UR12][R22.64], R9 ;  /* 0x0000000916006986 */ /* 0x0005e2000c10150c */
[C---:B------:R-:W-:Y:S01]  /*2260*/  LEA R16, P6, R3.reuse, R0, 0x1 ;  /* 0x0000000003107211 */ /* 0x040fe200078c08ff */
[----:B------:R-:W-:-:S03]  /*2270*/  VIADD R5, R3, UR6 ;  /* 0x0000000603057c36 */ /* 0x000fc60008000000 */
[----:B0-----:R-:W-:Y:S01]  /*2280*/  LEA.HI.X.SX32 R17, R3, R2, 0x1, P6 ;  /* 0x0000000203117211 */ /* 0x001fe200030f0eff */
[C---:B------:R-:W-:Y:S01]  /*2290*/  VIADD R3, R5.reuse, UR6 ;  /* 0x0000000605037c36 */ /* 0x040fe20008000000 */
[----:B------:R-:W-:Y:S01]  /*22a0*/  LEA R18, P6, R5, R0, 0x1 ;  /* 0x0000000005127211 */ /* 0x000fe200078c08ff */
[C---:B------:R-:W-:Y:S01]  /*22b0*/  VIADD R20, R4.reuse, 0x18 ;  /* 0x0000001804147836 */ /* 0x040fe20000000000 */
[----:B------:R-:W-:Y:S02]  /*22c0*/  PRMT R21, R9, 0x7632, R21 ;  /* 0x0000763209157816 */ /* 0x000fe40000000015 */
[----:B------:R-:W-:Y:S01]  /*22d0*/  LEA.HI.X.SX32 R19, R5, R2, 0x1, P6 ;  /* 0x0000000205137211 */ /* 0x000fe200030f0eff */
[C---:B------:R-:W-:Y:S01]  /*22e0*/  VIADD R5, R3.reuse, UR6 ;  /* 0x0000000603057c36 */ /* 0x040fe20008000000 */
[----:B------:R-:W-:Y:S01]  /*22f0*/  LEA R8, P6, R3, R0, 0x1 ;  /* 0x0000000003087211 */ /* 0x000fe200078c08ff */
[----:B------:R0:W-:Y:S01]  /*2300*/  @P1 STG.E.U16 desc[UR12][R16.64], R21 ;  /* 0x0000001510001986 */ /* 0x0001e2000c10150c */
[----:B------:R-:W-:Y:S01]  /*2310*/  ISETP.LT.AND P1, PT, R7, UR7, !P0 ;  /* 0x0000000707007c0c */ /* 0x000fe2000c721270 */
[----:B------:R-:W-:Y:S01]  /*2320*/  VIADD R7, R4, 0x17 ;  /* 0x0000001704077836 */ /* 0x000fe20000000000 */
[----:B--2---:R-:W-:Y:S01]  /*2330*/  LEA.HI.X.SX32 R9, R3, R2, 0x1, P6 ;  /* 0x0000000203097211 */ /* 0x004fe200030f0eff */
[C---:B------:R-:W-:Y:S01]  /*2340*/  VIADD R3, R5.reuse, UR6 ;  /* 0x0000000605037c36 */ /* 0x040fe20008000000 */
[----:B------:R-:W-:Y:S01]  /*2350*/  LEA R6, P6, R5, R0, 0x1 ;  /* 0x0000000005067211 */ /* 0x000fe200078c08ff */
[----:B------:R2:W-:Y:S01]  /*2360*/  @P4 STG.E.U16 desc[UR12][R18.64], R10 ;  /* 0x0000000a12004986 */ /* 0x0005e2000c10150c */
[----:B------:R-:W-:-:S02]  /*2370*/  ISETP.LT.AND P4, PT, R7, UR7, !P0 ;  /* 0x0000000707007c0c */ /* 0x000fc4000c781270 */
[----:B------:R-:W-:Y:S01]  /*2380*/  LEA.HI.X.SX32 R7, R5, R2, 0x1, P6 ;  /* 0x0000000205077211 */ /* 0x000fe200030f0eff */
[C---:B------:R-:W-:Y:S01]  /*2390*/  VIADD R5, R3.reuse, UR6 ;  /* 0x0000000603057c36 */ /* 0x040fe20008000000 */
[----:B0-----:R-:W-:Y:S02]  /*23a0*/  PRMT R17, R10, 0x7632, R17 ;  /* 0x000076320a117816 */ /* 0x001fe40000000011 */
[----:B------:R-:W-:-:S03]  /*23b0*/  LEA R16, P6, R3, R0, 0x1 ;  /* 0x0000000003107211 */ /* 0x000fc600078c08ff */
[----:B------:R0:W-:Y:S01]  /*23c0*/  @P5 STG.E.U16 desc[UR12][R8.64], R17 ;  /* 0x0000001108005986 */ /* 0x0001e2000c10150c */
[----:B------:R-:W-:Y:S01]  /*23d0*/  ISETP.LT.AND P5, PT, R20, UR7, !P0 ;  /* 0x0000000714007c0c */ /* 0x000fe2000c7a1270 */
[C---:B--2---:R-:W-:Y:S02]  /*23e0*/  VIADD R10, R4.reuse, 0x19 ;  /* 0x00000019040a7836 */ /* 0x044fe40000000000 */
[----:B------:R2:W-:Y:S01]  /*23f0*/  @P1 STG.E.U16 desc[UR12][R6.64], R11 ;  /* 0x0000000b06001986 */ /* 0x0005e2000c10150c */
[----:B------:R-:W-:Y:S02]  /*2400*/  VIADD R20, R4, 0x1e ;  /* 0x0000001e04147836 */ /* 0x000fe40000000000 */
[----:B------:R-:W-:Y:S01]  /*2410*/  ISETP.LT.AND P1, PT, R10, UR7, !P0 ;  /* 0x000000070a007c0c */ /* 0x000fe2000c721270 */
[C---:B------:R-:W-:Y:S01]  /*2420*/  VIADD R10, R4.reuse, 0x1b ;  /* 0x0000001b040a7836 */ /* 0x040fe20000000000 */
[----:B0-----:R-:W-:Y:S01]  /*2430*/  LEA.HI.X.SX32 R17, R3, R2, 0x1, P6 ;  /* 0x0000000203117211 */ /* 0x001fe200030f0eff */
[C---:B------:R-:W-:Y:S01]  /*2440*/  VIADD R3, R5.reuse, UR6 ;  /* 0x0000000605037c36 */ /* 0x040fe20008000000 */
[----:B------:R-:W-:Y:S01]  /*2450*/  LEA R18, P6, R5, R0, 0x1 ;  /* 0x0000000005127211 */ /* 0x000fe200078c08ff */
[----:B------:R-:W-:Y:S01]  /*2460*/  VIADD R8, R4, 0x1a ;  /* 0x0000001a04087836 */ /* 0x000fe20000000000 */
[----:B--2---:R-:W-:-:S02]  /*2470*/  PRMT R7, R11, 0x7632, R7 ;  /* 0x000076320b077816 */ /* 0x004fc40000000007 */
[----:B------:R-:W-:Y:S01]  /*2480*/  LEA.HI.X.SX32 R19, R5, R2, 0x1, P6 ;  /* 0x0000000205137211 */ /* 0x000fe200030f0eff */
[C---:B------:R-:W-:Y:S01]  /*2490*/  VIADD R5, R3.reuse, UR6 ;  /* 0x0000000603057c36 */ /* 0x040fe20008000000 */
[C---:B------:R-:W-:Y:S01]  /*24a0*/  LEA R6, P6, R3.reuse, R0, 0x1 ;  /* 0x0000000003067211 */ /* 0x040fe200078c08ff */
[----:B------:R0:W-:Y:S01]  /*24b0*/  @P4 STG.E.U16 desc[UR12][R16.64], R7 ;  /* 0x0000000710004986 */ /* 0x0001e2000c10150c */
[----:B-1----:R-:W-:Y:S02]  /*24c0*/  PRMT R9, R12, 0x7632, R9 ;  /* 0x000076320c097816 */ /* 0x002fe40000000009 */
[----:B------:R-:W-:Y:S01]  /*24d0*/  ISETP.LT.AND P4, PT, R10, UR7, !P0 ;  /* 0x000000070a007c0c */ /* 0x000fe2000c781270 */
[----:B------:R1:W-:Y:S01]  /*24e0*/  @P5 STG.E.U16 desc[UR12][R18.64], R12 ;  /* 0x0000000c12005986 */ /* 0x0003e2000c10150c */
[----:B------:R-:W-:Y:S02]  /*24f0*/  ISETP.LT.AND P5, PT, R8, UR7, !P0 ;  /* 0x0000000708007c0c */ /* 0x000fe4000c7a1270 */
[----:B0-----:R-:W-:Y:S01]  /*2500*/  LEA.HI.X.SX32 R7, R3, R2, 0x1, P6 ;  /* 0x0000000203077211 */ /* 0x001fe200030f0eff */
[C---:B------:R-:W-:Y:S01]  /*2510*/  VIADD R3, R5.reuse, UR6 ;  /* 0x0000000605037c36 */ /* 0x040fe20008000000 */
[----:B------:R-:W-:Y:S01]  /*2520*/  LEA R8, P6, R5, R0, 0x1 ;  /* 0x0000000005087211 */ /* 0x000fe200078c08ff */
[----:B-1----:R-:W-:-:S02]  /*2530*/  VIADD R12, R4, 0x1f ;  /* 0x0000001f040c7836 */ /* 0x002fc40000000000 */
[----:B------:R0:W-:Y:S01]  /*2540*/  @P1 STG.E.U16 desc[UR12][R6.64], R9 ;  /* 0x0000000906001986 */ /* 0x0001e2000c10150c */
[C---:B------:R-:W-:Y:S01]  /*2550*/  VIADD R17, R3.reuse, UR6 ;  /* 0x0000000603117c36 */ /* 0x040fe20008000000 */
[----:B------:R-:W-:-:S04]  /*2560*/  LEA R10, P1, R3, R0, 0x1 ;  /* 0x00000000030a7211 */ /* 0x000fc800078208ff */
[-C--:B------:R-:W-:Y:S02]  /*2570*/  LEA.HI.X.SX32 R11, R3, R2.reuse, 0x1, P1 ;  /* 0x00000002030b7211 */ /* 0x080fe400008f0eff */
[----:B0-----:R-:W-:Y:S01]  /*2580*/  LEA.HI.X.SX32 R9, R5, R2, 0x1, P6 ;  /* 0x0000000205097211 */ /* 0x001fe200030f0eff */
[C---:B------:R-:W-:Y:S01]  /*2590*/  VIADD R5, R17.reuse, UR6 ;  /* 0x0000000611057c36 */ /* 0x040fe20008000000 */
[----:B------:R-:W-:-:S03]  /*25a0*/  LEA R16, P6, R17, R0, 0x1 ;  /* 0x0000000011107211 */ /* 0x000fc600078c08ff */
[----:B------:R-:W-:Y:S01]  /*25b0*/  VIADD R21, R5, UR6 ;  /* 0x0000000605157c36 */ /* 0x000fe20008000000 */
[----:B------:R-:W-:Y:S01]  /*25c0*/  LEA.HI.X.SX32 R17, R17, R2, 0x1, P6 ;  /* 0x0000000211117211 */ /* 0x000fe200030f0eff */
[----:B------:R0:W-:Y:S01]  /*25d0*/  @P5 STG.E.U16 desc[UR12][R8.64], R13 ;  /* 0x0000000d08005986 */ /* 0x0001e2000c10150c */
[-C--:B------:R-:W-:Y:S01]  /*25e0*/  LEA R18, P6, R5, R0.reuse, 0x1 ;  /* 0x0000000005127211 */ /* 0x080fe200078c08ff */
[C---:B------:R-:W-:Y:S01]  /*25f0*/  VIADD R3, R21.reuse, UR6 ;  /* 0x0000000615037c36 */ /* 0x040fe20008000000 */
[----:B------:R-:W-:Y:S02]  /*2600*/  LEA R6, P1, R21, R0, 0x1 ;  /* 0x0000000015067211 */ /* 0x000fe400078208ff */
[-C--:B------:R-:W-:Y:S02]  /*2610*/  LEA.HI.X.SX32 R19, R5, R2.reuse, 0x1, P6 ;  /* 0x0000000205137211 */ /* 0x080fe400030f0eff */
[----:B------:R-:W-:Y:S02]  /*2620*/  LEA.HI.X.SX32 R7, R21, R2, 0x1, P1 ;  /* 0x0000000215077211 */ /* 0x000fe400008f0eff */
[----:B------:R-:W-:-:S02]  /*2630*/  ISETP.LT.AND P1, PT, R20, UR7, !P0 ;  /* 0x0000000714007c0c */ /* 0x000fc4000c721270 */
[----:B------:R-:W-:Y:S02]  /*2640*/  ISETP.LT.AND P0, PT, R12, UR7, !P0 ;  /* 0x000000070c007c0c */ /* 0x000fe4000c701270 */
[----:B------:R-:W-:Y:S02]  /*2650*/  LEA R4, P6, R3, R0, 0x1 ;  /* 0x0000000003047211 */ /* 0x000fe400078c08ff */
[----:B------:R-:W-:Y:S02]  /*2660*/  PRMT R0, R13, 0x7632, R0 ;  /* 0x000076320d007816 */ /* 0x000fe40000000000 */
[----:B0-----:R-:W-:Y:S02]  /*2670*/  PRMT R9, R14, 0x7632, R9 ;  /* 0x000076320e097816 */ /* 0x001fe40000000009 */
[----:B------:R-:W-:Y:S01]  /*2680*/  LEA.HI.X.SX32 R5, R3, R2, 0x1, P6 ;  /* 0x0000000203057211 */ /* 0x000fe200030f0eff */
[----:B------:R0:W-:Y:S04]  /*2690*/  @P4 STG.E.U16 desc[UR12][R10.64], R0 ;  /* 0x000000000a004986 */ /* 0x0001e8000c10150c */
[----:B------:R0:W-:Y:S04]  /*26a0*/  @P3 STG.E.U16 desc[UR12][R16.64], R14 ;  /* 0x0000000e10003986 */ /* 0x0001e8000c10150c */
[----:B------:R0:W-:Y:S04]  /*26b0*/  @P2 STG.E.U16 desc[UR12][R18.64], R9 ;  /* 0x0000000912002986 */ /* 0x0001e8000c10150c */
[----:B------:R0:W-:Y:S01]  /*26c0*/  @P1 STG.E.U16 desc[UR12][R6.64], R15 ;  /* 0x0000000f06001986 */ /* 0x0001e2000c10150c */
[----:B------:R-:W-:Y:S05]  /*26d0*/  @!P0 EXIT ;  /* 0x000000000000894d */ /* 0x000fea0003800000 */
[----:B------:R-:W-:-:S05]  /*26e0*/  PRMT R2, R15, 0x7632, R2 ;  /* 0x000076320f027816 */ /* 0x000fca0000000002 */
[----:B------:R-:W-:Y:S01]  /*26f0*/  STG.E.U16 desc[UR12][R4.64], R2 ;  /* 0x0000000204007986 */ /* 0x000fe2000c10150c */
[----:B------:R-:W-:Y:S05]  /*2700*/  EXIT ;  /* 0x000000000000794d */ /* 0x000fea0003800000 */
.L_x_2:
[----:B------:R-:W-:-:S00]  /*2710*/  BRA `(.L_x_2) ;  /* 0xfffffffc00fc7947 */ /* 0x000fc0000383ffff */
[----:B------:R-:W-:-:S00]  /*2720*/  NOP ;  /* 0x0000000000007918 */ /* 0x000fc00000000000 */
        /* <DEDUP_REMOVED lines=13> */
.L_x_3:


//--------------------- .nv.shared.matmul_kernel  --------------------------
	.section	.nv.shared.matmul_kernel,"aw",@nobits
	.sectionflags	@""
	.align	16
	.zero		1024


//--------------------- .nv.shared.reserved.0     --------------------------
	.section	.nv.shared.reserved.0,"aw",@nobits
	.weak		__nv_reservedSMEM_offset_0_alias
	.size		__nv_reservedSMEM_offset_0_alias, 0, 0
	.other		__nv_reservedSMEM_offset_0_alias,@"STO_CUDA_RESERVED_SHARED STV_DEFAULT"
__nv_reservedSMEM_offset_0_alias:
	.zero		0


//--------------------- .nv.constant0.matmul_kernel --------------------------
	.section	.nv.constant0.matmul_kernel,"a",@progbits
	.sectionflags	@""
	.align	4
.nv.constant0.matmul_kernel:
	.zero		608


//--------------------- SYMBOLS --------------------------

	.type		.nv.reservedSmem.offset0,@object
	.size		.nv.reservedSmem.offset0,0x4
